	.target	sm_90a

	.elftype	@"ET_EXEC"


//--------------------- .note.nv.tkinfo           --------------------------
	.section	.note.nv.tkinfo,"",@"SHT_NOTE"
	.sectionflags	@"SHF_NOTE_NV_TKINFO"
	.tkinfo
        /*0018*/ 	.word	0x00000002
        /*0030*/ 	.string	""
        /*0030*/ 	.string	"ptxas"
        /*0030*/ 	.string	"Cuda compilation tools, release 13.0, V13.0.88"
        /*0030*/ 	.string	"Build cuda_13.0.r13.0/compiler.36424714_0"
        /*0030*/ 	.string	"-arch sm_90a -m 64 "



//--------------------- .note.nv.cuinfo           --------------------------
	.section	.note.nv.cuinfo,"",@"SHT_NOTE"
	.sectionflags	@"SHF_NOTE_NV_CUINFO"
        /*0018*/ 	.short	0x0002
        /*001a*/ 	.short	0x005a
        /*001c*/ 	.short	0x0082
	.zero		2


//--------------------- .nv.info                  --------------------------
	.section	.nv.info,"",@"SHT_CUDA_INFO"
	.align	4


	//----- nvinfo : EIATTR_REGCOUNT
	.align		4
        /*0000*/ 	.byte	0x04, 0x2f
        /*0002*/ 	.short	(.L_15 - .L_14)
	.align		4
.L_14:
        /*0004*/ 	.word	index@(_ZN7cutlass13device_kernelINS_4gemm6kernel13GemmUniversalIN4cute5tupleIJiiiiEEENS1_10collective13CollectiveMmaINS1_34MainloopSm90TmaGmmaWarpSpecializedILi5ENS5_IJNS4_1CILi2EEESB_NSA_ILi1EEEEEENS1_32KernelTmaWarpSpecializedPingpongEEENS5_IJNSA_ILi64EEENSA_ILi128EEESH_EEEaNS5_IJlSC_lEEEaSJ_NS4_8TiledMMAINS4_8MMA_AtomIJNS4_4SM904GMMA27MMA_64x128x32_S32S8S8_SS_TNEEEENS4_6LayoutINS5_IJSC_SC_SC_EEENS5_IJNSA_ILi0EEESS_SS_EEEEENS5_IJNS4_10UnderscoreESV_SV_EEEEENS4_23SM90_TMA_LOAD_MULTICASTENS4_14ComposedLayoutINS4_7SwizzleILi3ELi4ELi3EEENS4_18smem_ptr_flag_bitsILi8EEENSQ_INS5_IJNSA_ILi8EEESH_EEENS5_IJSH_SC_EEEEEEEvNS4_8identityESY_S18_vS19_EENS_8epilogue10collective6detail29Sm90TmaWarpSpecializedAdapterINS1C_15DefaultEpilogueIaSJ_SJ_NS1B_6thread17LinearCombinationIaLi1EiiLNS1G_9ScaleType4KindE0ELNS_15FloatRoundStyleE2EaEENS1_15EpilogueDefaultEEEEEvvEEEEvNT_6ParamsE)
        /*0008*/ 	.word	0x000000a8


	//----- nvinfo : EIATTR_FRAME_SIZE
	.align		4
.L_15:
        /*000c*/ 	.byte	0x04, 0x11
        /*000e*/ 	.short	(.L_17 - .L_16)
	.align		4
.L_16:
        /*0010*/ 	.word	index@(_ZN7cutlass13device_kernelINS_4gemm6kernel13GemmUniversalIN4cute5tupleIJiiiiEEENS1_10collective13CollectiveMmaINS1_34MainloopSm90TmaGmmaWarpSpecializedILi5ENS5_IJNS4_1CILi2EEESB_NSA_ILi1EEEEEENS1_32KernelTmaWarpSpecializedPingpongEEENS5_IJNSA_ILi64EEENSA_ILi128EEESH_EEEaNS5_IJlSC_lEEEaSJ_NS4_8TiledMMAINS4_8MMA_AtomIJNS4_4SM904GMMA27MMA_64x128x32_S32S8S8_SS_TNEEEENS4_6LayoutINS5_IJSC_SC_SC_EEENS5_IJNSA_ILi0EEESS_SS_EEEEENS5_IJNS4_10UnderscoreESV_SV_EEEEENS4_23SM90_TMA_LOAD_MULTICASTENS4_14ComposedLayoutINS4_7SwizzleILi3ELi4ELi3EEENS4_18smem_ptr_flag_bitsILi8EEENSQ_INS5_IJNSA_ILi8EEESH_EEENS5_IJSH_SC_EEEEEEEvNS4_8identityESY_S18_vS19_EENS_8epilogue10collective6detail29Sm90TmaWarpSpecializedAdapterINS1C_15DefaultEpilogueIaSJ_SJ_NS1B_6thread17LinearCombinationIaLi1EiiLNS1G_9ScaleType4KindE0ELNS_15FloatRoundStyleE2EaEENS1_15EpilogueDefaultEEEEEvvEEEEvNT_6ParamsE)
        /*0014*/ 	.word	0x00000008


	//----- nvinfo : EIATTR_MIN_STACK_SIZE
	.align		4
.L_17:
        /*0018*/ 	.byte	0x04, 0x12
        /*001a*/ 	.short	(.L_19 - .L_18)
	.align		4
.L_18:
        /*001c*/ 	.word	index@(_ZN7cutlass13device_kernelINS_4gemm6kernel13GemmUniversalIN4cute5tupleIJiiiiEEENS1_10collective13CollectiveMmaINS1_34MainloopSm90TmaGmmaWarpSpecializedILi5ENS5_IJNS4_1CILi2EEESB_NSA_ILi1EEEEEENS1_32KernelTmaWarpSpecializedPingpongEEENS5_IJNSA_ILi64EEENSA_ILi128EEESH_EEEaNS5_IJlSC_lEEEaSJ_NS4_8TiledMMAINS4_8MMA_AtomIJNS4_4SM904GMMA27MMA_64x128x32_S32S8S8_SS_TNEEEENS4_6LayoutINS5_IJSC_SC_SC_EEENS5_IJNSA_ILi0EEESS_SS_EEEEENS5_IJNS4_10UnderscoreESV_SV_EEEEENS4_23SM90_TMA_LOAD_MULTICASTENS4_14ComposedLayoutINS4_7SwizzleILi3ELi4ELi3EEENS4_18smem_ptr_flag_bitsILi8EEENSQ_INS5_IJNSA_ILi8EEESH_EEENS5_IJSH_SC_EEEEEEEvNS4_8identityESY_S18_vS19_EENS_8epilogue10collective6detail29Sm90TmaWarpSpecializedAdapterINS1C_15DefaultEpilogueIaSJ_SJ_NS1B_6thread17LinearCombinationIaLi1EiiLNS1G_9ScaleType4KindE0ELNS_15FloatRoundStyleE2EaEENS1_15EpilogueDefaultEEEEEvvEEEEvNT_6ParamsE)
        /*0020*/ 	.word	0x00000008
.L_19:


//--------------------- .nv.compat                --------------------------
	.section	.nv.compat,"",@"SHT_CUDA_COMPAT_INFO"
	.align	4
        /*0000*/ 	.byte	0x02, 0x09, 0x01, 0x00, 0x02, 0x02, 0x04, 0x00, 0x02, 0x05, 0x05, 0x00, 0x03, 0x07, 0x01, 0x01
        /*0010*/ 	.byte	0x02, 0x03, 0x01, 0x00, 0x02, 0x06, 0x01, 0x00, 0x04, 0x0b, 0x08, 0x00, 0x00, 0x00, 0x00, 0x00
        /*0020*/ 	.byte	0x00, 0x00, 0x00, 0x00


//--------------------- .nv.info._ZN7cutlass13device_kernelINS_4gemm6kernel13GemmUniversalIN4cute5tupleIJiiiiEEENS1_10collective13CollectiveMmaINS1_34MainloopSm90TmaGmmaWarpSpecializedILi5ENS5_IJNS4_1CILi2EEESB_NSA_ILi1EEEEEENS1_32KernelTmaWarpSpecializedPingpongEEENS5_IJNSA_ILi64EEENSA_ILi128EEESH_EEEaNS5_IJlSC_lEEEaSJ_NS4_8TiledMMAINS4_8MMA_AtomIJNS4_4SM904GMMA27MMA_64x128x32_S32S8S8_SS_TNEEEENS4_6LayoutINS5_IJSC_SC_SC_EEENS5_IJNSA_ILi0EEESS_SS_EEEEENS5_IJNS4_10UnderscoreESV_SV_EEEEENS4_23SM90_TMA_LOAD_MULTICASTENS4_14ComposedLayoutINS4_7SwizzleILi3ELi4ELi3EEENS4_18smem_ptr_flag_bitsILi8EEENSQ_INS5_IJNSA_ILi8EEESH_EEENS5_IJSH_SC_EEEEEEEvNS4_8identityESY_S18_vS19_EENS_8epilogue10collective6detail29Sm90TmaWarpSpecializedAdapterINS1C_15DefaultEpilogueIaSJ_SJ_NS1B_6thread17LinearCombinationIaLi1EiiLNS1G_9ScaleType4KindE0ELNS_15FloatRoundStyleE2EaEENS1_15EpilogueDefaultEEEEEvvEEEEvNT_6ParamsE --------------------------
	.section	.nv.info._ZN7cutlass13device_kernelINS_4gemm6kernel13GemmUniversalIN4cute5tupleIJiiiiEEENS1_10collective13CollectiveMmaINS1_34MainloopSm90TmaGmmaWarpSpecializedILi5ENS5_IJNS4_1CILi2EEESB_NSA_ILi1EEEEEENS1_32KernelTmaWarpSpecializedPingpongEEENS5_IJNSA_ILi64EEENSA_ILi128EEESH_EEEaNS5_IJlSC_lEEEaSJ_NS4_8TiledMMAINS4_8MMA_AtomIJNS4_4SM904GMMA27MMA_64x128x32_S32S8S8_SS_TNEEEENS4_6LayoutINS5_IJSC_SC_SC_EEENS5_IJNSA_ILi0EEESS_SS_EEEEENS5_IJNS4_10UnderscoreESV_SV_EEEEENS4_23SM90_TMA_LOAD_MULTICASTENS4_14ComposedLayoutINS4_7SwizzleILi3ELi4ELi3EEENS4_18smem_ptr_flag_bitsILi8EEENSQ_INS5_IJNSA_ILi8EEESH_EEENS5_IJSH_SC_EEEEEEEvNS4_8identityESY_S18_vS19_EENS_8epilogue10collective6detail29Sm90TmaWarpSpecializedAdapterINS1C_15DefaultEpilogueIaSJ_SJ_NS1B_6thread17LinearCombinationIaLi1EiiLNS1G_9ScaleType4KindE0ELNS_15FloatRoundStyleE2EaEENS1_15EpilogueDefaultEEEEEvvEEEEvNT_6ParamsE,"",@"SHT_CUDA_INFO"
	.sectionflags	@""
	.align	4


	//----- nvinfo : EIATTR_CUDA_API_VERSION
	.align		4
        /*0000*/ 	.byte	0x04, 0x37
        /*0002*/ 	.short	(.L_21 - .L_20)
.L_20:
        /*0004*/ 	.word	0x00000082


	//----- nvinfo : EIATTR_KPARAM_INFO
	.align		4
.L_21:
        /*0008*/ 	.byte	0x04, 0x17
        /*000a*/ 	.short	(.L_23 - .L_22)
.L_22:
        /*000c*/ 	.word	0x00000000
        /*0010*/ 	.short	0x0000
        /*0012*/ 	.short	0x0070
        /*0014*/ 	.byte	0x00, 0xf0, 0x01, 0x10


	//----- nvinfo : EIATTR_SPARSE_MMA_MASK
	.align		4
.L_23:
        /*0018*/ 	.byte	0x03, 0x50
        /*001a*/ 	.short	0x0000


	//----- nvinfo : EIATTR_MAXREG_COUNT
	.align		4
        /*001c*/ 	.byte	0x03, 0x1b
        /*001e*/ 	.short	0x00a8


	//----- nvinfo : EIATTR_NUM_BARRIERS
	.align		4
        /*0020*/ 	.byte	0x02, 0x4c
        /*0022*/ 	.byte	0x01
	.zero		1


	//----- nvinfo : EIATTR_EXTERNS
	.align		4
        /*0024*/ 	.byte	0x04, 0x0f
        /*0026*/ 	.short	(.L_25 - .L_24)


	//   ....[0]....
	.align		4
.L_24:
        /*0028*/ 	.word	index@(__assertfail)


	//----- nvinfo : EIATTR_ANNOTATIONS
	.align		4
.L_25:
        /*002c*/ 	.byte	0x04, 0x55
        /*002e*/ 	.short	(.L_27 - .L_26)


	//   ....[0]....
.L_26:
        /*0030*/ 	.word	0x00000001
        /*0034*/ 	.byte	0xd0, 0x0d, 0x00, 0x00, 0x01, 0x00, 0x00, 0x00, 0x70, 0x14, 0x00, 0x00, 0x01, 0x00, 0x00, 0x00
        /*0044*/ 	.byte	0x30, 0x56, 0x00, 0x00, 0x01, 0x00, 0x00, 0x00, 0x50, 0x63, 0x00, 0x00


	//----- nvinfo : EIATTR_MERCURY_ISA_VERSION
	.align		4
.L_27:
        /*0050*/ 	.byte	0x03, 0x5f
        /*0052*/ 	.short	0x0101


	//----- nvinfo : EIATTR_INT_WARP_WIDE_INSTR_OFFSETS
	.align		4
        /*0054*/ 	.byte	0x04, 0x31
        /*0056*/ 	.short	(.L_29 - .L_28)


	//   ....[0]....
.L_28:
        /*0058*/ 	.word	0x00000520


	//   ....[1]....
        /*005c*/ 	.word	0x00000560


	//   ....[2]....
        /*0060*/ 	.word	0x000005c0


	//   ....[3]....
        /*0064*/ 	.word	0x000005f0


	//   ....[4]....
        /*0068*/ 	.word	0x00000700


	//   ....[5]....
        /*006c*/ 	.word	0x00000780


	//   ....[6]....
        /*0070*/ 	.word	0x00000790


	//   ....[7]....
        /*0074*/ 	.word	0x000007f0


	//   ....[8]....
        /*0078*/ 	.word	0x00002100


	//----- nvinfo : EIATTR_COOP_GROUP_MASK_REGIDS
	.align		4
.L_29:
        /*007c*/ 	.byte	0x04, 0x29
        /*007e*/ 	.short	(.L_31 - .L_30)


	//   ....[0]....
.L_30:
        /*0080*/ 	.word	0xffffffff


	//   ....[1]....
        /*0084*/ 	.word	0xffffffff


	//   ....[2]....
        /*0088*/ 	.word	0xffffffff


	//   ....[3]....
        /*008c*/ 	.word	0xffffffff


	//   ....[4]....
        /*0090*/ 	.word	0xffffffff


	//   ....[5]....
        /*0094*/ 	.word	0xffffffff


	//   ....[6]....
        /*0098*/ 	.word	0xffffffff


	//----- nvinfo : EIATTR_COOP_GROUP_INSTR_OFFSETS
	.align		4
.L_31:
        /*009c*/ 	.byte	0x04, 0x28
        /*009e*/ 	.short	(.L_33 - .L_32)


	//   ....[0]....
.L_32:
        /*00a0*/ 	.word	0x00000070


	//   ....[1]....
        /*00a4*/ 	.word	0x00000080


	//   ....[2]....
        /*00a8*/ 	.word	0x00000140


	//   ....[3]....
        /*00ac*/ 	.word	0x000002f0


	//   ....[4]....
        /*00b0*/ 	.word	0x00000330


	//   ....[5]....
        /*00b4*/ 	.word	0x000003c0


	//   ....[6]....
        /*00b8*/ 	.word	0x00000980


	//----- nvinfo : EIATTR_REG_RECONFIG
	.align		4
.L_33:
        /*00bc*/ 	.byte	0x01, 0x54
	.zero		2


	//----- nvinfo : EIATTR_SYSCALL_OFFSETS
	.align		4
        /*00c0*/ 	.byte	0x04, 0x46
        /*00c2*/ 	.short	(.L_35 - .L_34)


	//   ....[0]....
.L_34:
        /*00c4*/ 	.word	0x000018a0


	//----- nvinfo : EIATTR_MBARRIER_INSTR_OFFSETS
	.align		4
.L_35:
        /*00c8*/ 	.byte	0x04, 0x39
        /*00ca*/ 	.short	(.L_37 - .L_36)


	//   ....[0]....
.L_36:
        /*00cc*/ 	.word	0x00000240
        /*00d0*/ 	.word	0x000000ff
        /*00d4*/ 	.word	0x00000000
        /*00d8*/ 	.short	0x0100
        /*00da*/ 	.byte	0x08
	.zero		1


	//   ....[1]....
        /*00dc*/ 	.word	0x00000250
        /*00e0*/ 	.word	0x000000ff
        /*00e4*/ 	.word	0x00000028
        /*00e8*/ 	.short	0x0100
        /*00ea*/ 	.byte	0x08
	.zero		1


	//   ....[2]....
        /*00ec*/ 	.word	0x00000260
        /*00f0*/ 	.word	0x000000ff
        /*00f4*/ 	.word	0x00000008
        /*00f8*/ 	.short	0x0100
        /*00fa*/ 	.byte	0x08
	.zero		1


	//   ....[3]....
        /*00fc*/ 	.word	0x00000270
        /*0100*/ 	.word	0x000000ff
        /*0104*/ 	.word	0x00000030
        /*0108*/ 	.short	0x0100
        /*010a*/ 	.byte	0x08
	.zero		1


	//   ....[4]....
        /*010c*/ 	.word	0x00000280
        /*0110*/ 	.word	0x000000ff
        /*0114*/ 	.word	0x00000010
        /*0118*/ 	.short	0x0100
        /*011a*/ 	.byte	0x08
	.zero		1


	//   ....[5]....
        /*011c*/ 	.word	0x00000290
        /*0120*/ 	.word	0x000000ff
        /*0124*/ 	.word	0x00000038
        /*0128*/ 	.short	0x0100
        /*012a*/ 	.byte	0x08
	.zero		1


	//   ....[6]....
        /*012c*/ 	.word	0x000002a0
        /*0130*/ 	.word	0x000000ff
        /*0134*/ 	.word	0x00000018
        /*0138*/ 	.short	0x0100
        /*013a*/ 	.byte	0x08
	.zero		1


	//   ....[7]....
        /*013c*/ 	.word	0x000002b0
        /*0140*/ 	.word	0x000000ff
        /*0144*/ 	.word	0x00000040
        /*0148*/ 	.short	0x0100
        /*014a*/ 	.byte	0x08
	.zero		1


	//   ....[8]....
        /*014c*/ 	.word	0x000002c0
        /*0150*/ 	.word	0x000000ff
        /*0154*/ 	.word	0x00000020
        /*0158*/ 	.short	0x0100
        /*015a*/ 	.byte	0x08
	.zero		1


	//   ....[9]....
        /*015c*/ 	.word	0x000002d0
        /*0160*/ 	.word	0x000000ff
        /*0164*/ 	.word	0x00000048
        /*0168*/ 	.short	0x0100
        /*016a*/ 	.byte	0x08
	.zero		1


	//   ....[10]....
        /*016c*/ 	.word	0x00000820
        /*0170*/ 	.word	0x000000ff
        /*0174*/ 	.word	0x00000080
        /*0178*/ 	.short	0x0100
        /*017a*/ 	.byte	0x08
	.zero		1


	//   ....[11]....
        /*017c*/ 	.word	0x000008c0
        /*0180*/ 	.word	0x000000ff
        /*0184*/ 	.word	0x00000088
        /*0188*/ 	.short	0x0100
        /*018a*/ 	.byte	0x08
	.zero		1


	//   ....[12]....
        /*018c*/ 	.word	0x00000900
        /*0190*/ 	.word	0x000000ff
        /*0194*/ 	.word	0x00000060
        /*0198*/ 	.short	0x0100
        /*019a*/ 	.byte	0x09
	.zero		1


	//   ....[13]....
        /*019c*/ 	.word	0x00000910
        /*01a0*/ 	.word	0x000000ff
        /*01a4*/ 	.word	0x00000068
        /*01a8*/ 	.short	0x0100
        /*01aa*/ 	.byte	0x09
	.zero		1


	//   ....[14]....
        /*01ac*/ 	.word	0x00000920
        /*01b0*/ 	.word	0x000000ff
        /*01b4*/ 	.word	0x00000070
        /*01b8*/ 	.short	0x0100
        /*01ba*/ 	.byte	0x09
	.zero		1


	//   ....[15]....
        /*01bc*/ 	.word	0x00000930
        /*01c0*/ 	.word	0x000000ff
        /*01c4*/ 	.word	0x00000078
        /*01c8*/ 	.short	0x0100
        /*01ca*/ 	.byte	0x09
	.zero		1


	//   ....[16]....
        /*01cc*/ 	.word	0x00001760
        /*01d0*/ 	.word	0x000000ff
        /*01d4*/ 	.word	0xfffffff8
        /*01d8*/ 	.short	0x010a
        /*01da*/ 	.byte	0x2b
	.zero		1


	//   ....[17]....
        /*01dc*/ 	.word	0x00001930
        /*01e0*/ 	.word	0x00000003
        /*01e4*/ 	.word	0x00000000
        /*01e8*/ 	.short	0x010a
        /*01ea*/ 	.byte	0x3f
	.zero		1


	//   ....[18]....
        /*01ec*/ 	.word	0x00001990
        /*01f0*/ 	.word	0x00000003
        /*01f4*/ 	.word	0x00000000
        /*01f8*/ 	.short	0x010a
        /*01fa*/ 	.byte	0x3f
	.zero		1


	//   ....[19]....
        /*01fc*/ 	.word	0x00001cf0
        /*0200*/ 	.word	0x000000ff
        /*0204*/ 	.word	0x00000000
        /*0208*/ 	.short	0x010a
        /*020a*/ 	.byte	0x04
	.zero		1


	//   ....[20]....
        /*020c*/ 	.word	0x00001d30
        /*0210*/ 	.word	0x000000ff
        /*0214*/ 	.word	0x00000000
        /*0218*/ 	.short	0x010a
        /*021a*/ 	.byte	0x04
	.zero		1


	//   ....[21]....
        /*021c*/ 	.word	0x00001f90
        /*0220*/ 	.word	0x00000005
        /*0224*/ 	.word	0x00000000
        /*0228*/ 	.short	0x0101
        /*022a*/ 	.byte	0x3f
	.zero		1


	//   ....[22]....
        /*022c*/ 	.word	0x000020a0
        /*0230*/ 	.word	0x00000003
        /*0234*/ 	.word	0x00000000
        /*0238*/ 	.short	0x0101
        /*023a*/ 	.byte	0x2e
	.zero		1


	//   ....[23]....
        /*023c*/ 	.word	0x000021a0
        /*0240*/ 	.word	0x00000003
        /*0244*/ 	.word	0x00000000
        /*0248*/ 	.short	0x0101
        /*024a*/ 	.byte	0x3f
	.zero		1


	//   ....[24]....
        /*024c*/ 	.word	0x00002220
        /*0250*/ 	.word	0x000000ff
        /*0254*/ 	.word	0x00000008
        /*0258*/ 	.short	0x010a
        /*025a*/ 	.byte	0x2b
	.zero		1


	//   ....[25]....
        /*025c*/ 	.word	0x00005670
        /*0260*/ 	.word	0x00000000
        /*0264*/ 	.word	0x00000000
        /*0268*/ 	.short	0x0101
        /*026a*/ 	.byte	0x2e
	.zero		1


	//   ....[26]....
        /*026c*/ 	.word	0x000060a0
        /*0270*/ 	.word	0x0000000b
        /*0274*/ 	.word	0x00000028
        /*0278*/ 	.short	0x010a
        /*027a*/ 	.byte	0x3f
	.zero		1


	//   ....[27]....
        /*027c*/ 	.word	0x00006480
        /*0280*/ 	.word	0x00000006
        /*0284*/ 	.word	0x00000088
        /*0288*/ 	.short	0x0101
        /*028a*/ 	.byte	0x3f
	.zero		1


	//   ....[28]....
        /*028c*/ 	.word	0x00006ba0
        /*0290*/ 	.word	0x00000007
        /*0294*/ 	.word	0x00000000
        /*0298*/ 	.short	0x010a
        /*029a*/ 	.byte	0x3f
	.zero		1


	//   ....[29]....
        /*029c*/ 	.word	0x00006c20
        /*02a0*/ 	.word	0x00000006
        /*02a4*/ 	.word	0x00000000
        /*02a8*/ 	.short	0x010a
        /*02aa*/ 	.byte	0x3f
	.zero		1


	//   ....[30]....
        /*02ac*/ 	.word	0x00006cb0
        /*02b0*/ 	.word	0x00000007
        /*02b4*/ 	.word	0x00000000
        /*02b8*/ 	.short	0x010a
        /*02ba*/ 	.byte	0x3f
	.zero		1


	//   ....[31]....
        /*02bc*/ 	.word	0x00006d40
        /*02c0*/ 	.word	0x00000006
        /*02c4*/ 	.word	0x00000000
        /*02c8*/ 	.short	0x010a
        /*02ca*/ 	.byte	0x3f
	.zero		1


	//   ....[32]....
        /*02cc*/ 	.word	0x00006dd0
        /*02d0*/ 	.word	0x00000005
        /*02d4*/ 	.word	0x00000000
        /*02d8*/ 	.short	0x010a
        /*02da*/ 	.byte	0x3f
	.zero		1


	//   ....[33]....
        /*02dc*/ 	.word	0x00006e40
        /*02e0*/ 	.word	0x00000003
        /*02e4*/ 	.word	0xfffffff8
        /*02e8*/ 	.short	0x010a
        /*02ea*/ 	.byte	0x3f
	.zero		1


	//   ....[34]....
        /*02ec*/ 	.word	0x00006e90
        /*02f0*/ 	.word	0x00000003
        /*02f4*/ 	.word	0x00000000
        /*02f8*/ 	.short	0x010a
        /*02fa*/ 	.byte	0x3f
	.zero		1


	//   ....[35]....
        /*02fc*/ 	.word	0x00006ef0
        /*0300*/ 	.word	0x00000005
        /*0304*/ 	.word	0x00000000
        /*0308*/ 	.short	0x010a
        /*030a*/ 	.byte	0x3f
	.zero		1


	//   ....[36]....
        /*030c*/ 	.word	0x00006f50
        /*0310*/ 	.word	0x00000004
        /*0314*/ 	.word	0x00000008
        /*0318*/ 	.short	0x010a
        /*031a*/ 	.byte	0x3f
	.zero		1


	//   ....[37]....
        /*031c*/ 	.word	0x00007020
        /*0320*/ 	.word	0x0000000b
        /*0324*/ 	.word	0x00000028
        /*0328*/ 	.short	0x010a
        /*032a*/ 	.byte	0x3f
	.zero		1


	//   ....[38]....
        /*032c*/ 	.word	0x000070f0
        /*0330*/ 	.word	0x00000007
        /*0334*/ 	.word	0x00000000
        /*0338*/ 	.short	0x010a
        /*033a*/ 	.byte	0x3f
	.zero		1


	//   ....[39]....
        /*033c*/ 	.word	0x00007140
        /*0340*/ 	.word	0x00000006
        /*0344*/ 	.word	0x00000000
        /*0348*/ 	.short	0x010a
        /*034a*/ 	.byte	0x3f
	.zero		1


	//   ....[40]....
        /*034c*/ 	.word	0x00007190
        /*0350*/ 	.word	0x00000007
        /*0354*/ 	.word	0x00000000
        /*0358*/ 	.short	0x010a
        /*035a*/ 	.byte	0x3f
	.zero		1


	//   ....[41]....
        /*035c*/ 	.word	0x000071e0
        /*0360*/ 	.word	0x00000006
        /*0364*/ 	.word	0x00000000
        /*0368*/ 	.short	0x010a
        /*036a*/ 	.byte	0x3f
	.zero		1


	//----- nvinfo : EIATTR_NUM_MBARRIERS
	.align		4
.L_37:
        /*036c*/ 	.byte	0x03, 0x38
        /*036e*/ 	.short	0x0010


	//----- nvinfo : EIATTR_EXIT_INSTR_OFFSETS
	.align		4
        /*0370*/ 	.byte	0x04, 0x1c
        /*0372*/ 	.short	(.L_39 - .L_38)


	//   ....[0]....
.L_38:
        /*0374*/ 	.word	0x00001400


	//   ....[1]....
        /*0378*/ 	.word	0x00001460


	//   ....[2]....
        /*037c*/ 	.word	0x00005c90


	//   ....[3]....
        /*0380*/ 	.word	0x00005cc0


	//   ....[4]....
        /*0384*/ 	.word	0x00006e20


	//----- nvinfo : EIATTR_MAX_THREADS
	.align		4
.L_39:
        /*0388*/ 	.byte	0x04, 0x05
        /*038a*/ 	.short	(.L_41 - .L_40)
.L_40:
        /*038c*/ 	.word	0x00000180
        /*0390*/ 	.word	0x00000001
        /*0394*/ 	.word	0x00000001


	//----- nvinfo : EIATTR_CRS_STACK_SIZE
	.align		4
.L_41:
        /*0398*/ 	.byte	0x04, 0x1e
        /*039a*/ 	.short	(.L_43 - .L_42)
.L_42:
        /*039c*/ 	.word	0x00000000


	//----- nvinfo : EIATTR_CBANK_PARAM_SIZE
	.align		4
.L_43:
        /*03a0*/ 	.byte	0x03, 0x19
        /*03a2*/ 	.short	0x0470


	//----- nvinfo : EIATTR_PARAM_CBANK
	.align		4
        /*03a4*/ 	.byte	0x04, 0x0a
        /*03a6*/ 	.short	(.L_45 - .L_44)
	.align		4
.L_44:
        /*03a8*/ 	.word	index@(.nv.constant0._ZN7cutlass13device_kernelINS_4gemm6kernel13GemmUniversalIN4cute5tupleIJiiiiEEENS1_10collective13CollectiveMmaINS1_34MainloopSm90TmaGmmaWarpSpecializedILi5ENS5_IJNS4_1CILi2EEESB_NSA_ILi1EEEEEENS1_32KernelTmaWarpSpecializedPingpongEEENS5_IJNSA_ILi64EEENSA_ILi128EEESH_EEEaNS5_IJlSC_lEEEaSJ_NS4_8TiledMMAINS4_8MMA_AtomIJNS4_4SM904GMMA27MMA_64x128x32_S32S8S8_SS_TNEEEENS4_6LayoutINS5_IJSC_SC_SC_EEENS5_IJNSA_ILi0EEESS_SS_EEEEENS5_IJNS4_10UnderscoreESV_SV_EEEEENS4_23SM90_TMA_LOAD_MULTICASTENS4_14ComposedLayoutINS4_7SwizzleILi3ELi4ELi3EEENS4_18smem_ptr_flag_bitsILi8EEENSQ_INS5_IJNSA_ILi8EEESH_EEENS5_IJSH_SC_EEEEEEEvNS4_8identityESY_S18_vS19_EENS_8epilogue10collective6detail29Sm90TmaWarpSpecializedAdapterINS1C_15DefaultEpilogueIaSJ_SJ_NS1B_6thread17LinearCombinationIaLi1EiiLNS1G_9ScaleType4KindE0ELNS_15FloatRoundStyleE2EaEENS1_15EpilogueDefaultEEEEEvvEEEEvNT_6ParamsE)
        /*03ac*/ 	.short	0x0210
        /*03ae*/ 	.short	0x0470


	//----- nvinfo : EIATTR_SW_WAR
	.align		4
.L_45:
        /*03b0*/ 	.byte	0x04, 0x36
        /*03b2*/ 	.short	(.L_47 - .L_46)
.L_46:
        /*03b4*/ 	.word	0x00000008
.L_47:


//--------------------- .nv.callgraph             --------------------------
	.section	.nv.callgraph,"",@"SHT_CUDA_CALLGRAPH"
	.align	4
	.sectionentsize	8
	.align		4
        /*0000*/ 	.word	0x00000000
	.align		4
        /*0004*/ 	.word	0xffffffff
	.align		4
        /*0008*/ 	.word	index@(_ZN7cutlass13device_kernelINS_4gemm6kernel13GemmUniversalIN4cute5tupleIJiiiiEEENS1_10collective13CollectiveMmaINS1_34MainloopSm90TmaGmmaWarpSpecializedILi5ENS5_IJNS4_1CILi2EEESB_NSA_ILi1EEEEEENS1_32KernelTmaWarpSpecializedPingpongEEENS5_IJNSA_ILi64EEENSA_ILi128EEESH_EEEaNS5_IJlSC_lEEEaSJ_NS4_8TiledMMAINS4_8MMA_AtomIJNS4_4SM904GMMA27MMA_64x128x32_S32S8S8_SS_TNEEEENS4_6LayoutINS5_IJSC_SC_SC_EEENS5_IJNSA_ILi0EEESS_SS_EEEEENS5_IJNS4_10UnderscoreESV_SV_EEEEENS4_23SM90_TMA_LOAD_MULTICASTENS4_14ComposedLayoutINS4_7SwizzleILi3ELi4ELi3EEENS4_18smem_ptr_flag_bitsILi8EEENSQ_INS5_IJNSA_ILi8EEESH_EEENS5_IJSH_SC_EEEEEEEvNS4_8identityESY_S18_vS19_EENS_8epilogue10collective6detail29Sm90TmaWarpSpecializedAdapterINS1C_15DefaultEpilogueIaSJ_SJ_NS1B_6thread17LinearCombinationIaLi1EiiLNS1G_9ScaleType4KindE0ELNS_15FloatRoundStyleE2EaEENS1_15EpilogueDefaultEEEEEvvEEEEvNT_6ParamsE)
	.align		4
        /*000c*/ 	.word	index@(__assertfail)
	.align		4
        /*0010*/ 	.word	0x00000000
	.align		4
        /*0014*/ 	.word	0xfffffffe
	.align		4
        /*0018*/ 	.word	0x00000000
	.align		4
        /*001c*/ 	.word	0xfffffffd
	.align		4
        /*0020*/ 	.word	0x00000000
	.align		4
        /*0024*/ 	.word	0xfffffffc


//--------------------- .nv.constant4             --------------------------
	.section	.nv.constant4,"a",@progbits
	.align	8
	.align		8
.nv.constant4:
        /*0000*/ 	.dword	__assertfail
	.align		8
        /*0008*/ 	.dword	__unnamed_1
	.align		8
        /*0010*/ 	.dword	_ZN39_INTERNAL_d4fa11c7_4_k_cu_2305cd07_56954cuda3std3__45__cpo5beginE
	.align		8
        /*0018*/ 	.dword	_ZN39_INTERNAL_d4fa11c7_4_k_cu_2305cd07_56954cuda3std3__45__cpo3endE
	.align		8
        /*0020*/ 	.dword	_ZN39_INTERNAL_d4fa11c7_4_k_cu_2305cd07_56954cuda3std3__45__cpo6cbeginE
	.align		8
        /*0028*/ 	.dword	_ZN39_INTERNAL_d4fa11c7_4_k_cu_2305cd07_56954cuda3std3__45__cpo4cendE
	.align		8
        /*0030*/ 	.dword	_ZN39_INTERNAL_d4fa11c7_4_k_cu_2305cd07_56954cuda3std3__441_GLOBAL__N__d4fa11c7_4_k_cu_2305cd07_56956ignoreE
	.align		8
        /*0038*/ 	.dword	_ZN39_INTERNAL_d4fa11c7_4_k_cu_2305cd07_56954cuda3std3__419piecewise_constructE
	.align		8
        /*0040*/ 	.dword	_ZN39_INTERNAL_d4fa11c7_4_k_cu_2305cd07_56954cuda3std3__48in_placeE
	.align		8
        /*0048*/ 	.dword	_ZN39_INTERNAL_d4fa11c7_4_k_cu_2305cd07_56954cuda3std6ranges3__45__cpo4swapE
	.align		8
        /*0050*/ 	.dword	_ZN39_INTERNAL_d4fa11c7_4_k_cu_2305cd07_56954cuda3std6ranges3__45__cpo9iter_moveE
	.align		8
        /*0058*/ 	.dword	_ZN39_INTERNAL_d4fa11c7_4_k_cu_2305cd07_56954cute7productE
	.align		8
        /*0060*/ 	.dword	_ZN39_INTERNAL_d4fa11c7_4_k_cu_2305cd07_56954cute1_E
	.align		8
        /*0068*/ 	.dword	$str$22
	.align		8
        /*0070*/ 	.dword	$str$23


//--------------------- .text._ZN7cutlass13device_kernelINS_4gemm6kernel13GemmUniversalIN4cute5tupleIJiiiiEEENS1_10collective13CollectiveMmaINS1_34MainloopSm90TmaGmmaWarpSpecializedILi5ENS5_IJNS4_1CILi2EEESB_NSA_ILi1EEEEEENS1_32KernelTmaWarpSpecializedPingpongEEENS5_IJNSA_ILi64EEENSA_ILi128EEESH_EEEaNS5_IJlSC_lEEEaSJ_NS4_8TiledMMAINS4_8MMA_AtomIJNS4_4SM904GMMA27MMA_64x128x32_S32S8S8_SS_TNEEEENS4_6LayoutINS5_IJSC_SC_SC_EEENS5_IJNSA_ILi0EEESS_SS_EEEEENS5_IJNS4_10UnderscoreESV_SV_EEEEENS4_23SM90_TMA_LOAD_MULTICASTENS4_14ComposedLayoutINS4_7SwizzleILi3ELi4ELi3EEENS4_18smem_ptr_flag_bitsILi8EEENSQ_INS5_IJNSA_ILi8EEESH_EEENS5_IJSH_SC_EEEEEEEvNS4_8identityESY_S18_vS19_EENS_8epilogue10collective6detail29Sm90TmaWarpSpecializedAdapterINS1C_15DefaultEpilogueIaSJ_SJ_NS1B_6thread17LinearCombinationIaLi1EiiLNS1G_9ScaleType4KindE0ELNS_15FloatRoundStyleE2EaEENS1_15EpilogueDefaultEEEEEvvEEEEvNT_6ParamsE --------------------------
	.section	.text._ZN7cutlass13device_kernelINS_4gemm6kernel13GemmUniversalIN4cute5tupleIJiiiiEEENS1_10collective13CollectiveMmaINS1_34MainloopSm90TmaGmmaWarpSpecializedILi5ENS5_IJNS4_1CILi2EEESB_NSA_ILi1EEEEEENS1_32KernelTmaWarpSpecializedPingpongEEENS5_IJNSA_ILi64EEENSA_ILi128EEESH_EEEaNS5_IJlSC_lEEEaSJ_NS4_8TiledMMAINS4_8MMA_AtomIJNS4_4SM904GMMA27MMA_64x128x32_S32S8S8_SS_TNEEEENS4_6LayoutINS5_IJSC_SC_SC_EEENS5_IJNSA_ILi0EEESS_SS_EEEEENS5_IJNS4_10UnderscoreESV_SV_EEEEENS4_23SM90_TMA_LOAD_MULTICASTENS4_14ComposedLayoutINS4_7SwizzleILi3ELi4ELi3EEENS4_18smem_ptr_flag_bitsILi8EEENSQ_INS5_IJNSA_ILi8EEESH_EEENS5_IJSH_SC_EEEEEEEvNS4_8identityESY_S18_vS19_EENS_8epilogue10collective6detail29Sm90TmaWarpSpecializedAdapterINS1C_15DefaultEpilogueIaSJ_SJ_NS1B_6thread17LinearCombinationIaLi1EiiLNS1G_9ScaleType4KindE0ELNS_15FloatRoundStyleE2EaEENS1_15EpilogueDefaultEEEEEvvEEEEvNT_6ParamsE,"ax",@progbits
	.align	128
.text._ZN7cutlass13device_kernelINS_4gemm6kernel13GemmUniversalIN4cute5tupleIJiiiiEEENS1_10collective13CollectiveMmaINS1_34MainloopSm90TmaGmmaWarpSpecializedILi5ENS5_IJNS4_1CILi2EEESB_NSA_ILi1EEEEEENS1_32KernelTmaWarpSpecializedPingpongEEENS5_IJNSA_ILi64EEENSA_ILi128EEESH_EEEaNS5_IJlSC_lEEEaSJ_NS4_8TiledMMAINS4_8MMA_AtomIJNS4_4SM904GMMA27MMA_64x128x32_S32S8S8_SS_TNEEEENS4_6LayoutINS5_IJSC_SC_SC_EEENS5_IJNSA_ILi0EEESS_SS_EEEEENS5_IJNS4_10UnderscoreESV_SV_EEEEENS4_23SM90_TMA_LOAD_MULTICASTENS4_14ComposedLayoutINS4_7SwizzleILi3ELi4ELi3EEENS4_18smem_ptr_flag_bitsILi8EEENSQ_INS5_IJNSA_ILi8EEESH_EEENS5_IJSH_SC_EEEEEEEvNS4_8identityESY_S18_vS19_EENS_8epilogue10collective6detail29Sm90TmaWarpSpecializedAdapterINS1C_15DefaultEpilogueIaSJ_SJ_NS1B_6thread17LinearCombinationIaLi1EiiLNS1G_9ScaleType4KindE0ELNS_15FloatRoundStyleE2EaEENS1_15EpilogueDefaultEEEEEvvEEEEvNT_6ParamsE:
        .type           _ZN7cutlass13device_kernelINS_4gemm6kernel13GemmUniversalIN4cute5tupleIJiiiiEEENS1_10collective13CollectiveMmaINS1_34MainloopSm90TmaGmmaWarpSpecializedILi5ENS5_IJNS4_1CILi2EEESB_NSA_ILi1EEEEEENS1_32KernelTmaWarpSpecializedPingpongEEENS5_IJNSA_ILi64EEENSA_ILi128EEESH_EEEaNS5_IJlSC_lEEEaSJ_NS4_8TiledMMAINS4_8MMA_AtomIJNS4_4SM904GMMA27MMA_64x128x32_S32S8S8_SS_TNEEEENS4_6LayoutINS5_IJSC_SC_SC_EEENS5_IJNSA_ILi0EEESS_SS_EEEEENS5_IJNS4_10UnderscoreESV_SV_EEEEENS4_23SM90_TMA_LOAD_MULTICASTENS4_14ComposedLayoutINS4_7SwizzleILi3ELi4ELi3EEENS4_18smem_ptr_flag_bitsILi8EEENSQ_INS5_IJNSA_ILi8EEESH_EEENS5_IJSH_SC_EEEEEEEvNS4_8identityESY_S18_vS19_EENS_8epilogue10collective6detail29Sm90TmaWarpSpecializedAdapterINS1C_15DefaultEpilogueIaSJ_SJ_NS1B_6thread17LinearCombinationIaLi1EiiLNS1G_9ScaleType4KindE0ELNS_15FloatRoundStyleE2EaEENS1_15EpilogueDefaultEEEEEvvEEEEvNT_6ParamsE,@function
        .size           _ZN7cutlass13device_kernelINS_4gemm6kernel13GemmUniversalIN4cute5tupleIJiiiiEEENS1_10collective13CollectiveMmaINS1_34MainloopSm90TmaGmmaWarpSpecializedILi5ENS5_IJNS4_1CILi2EEESB_NSA_ILi1EEEEEENS1_32KernelTmaWarpSpecializedPingpongEEENS5_IJNSA_ILi64EEENSA_ILi128EEESH_EEEaNS5_IJlSC_lEEEaSJ_NS4_8TiledMMAINS4_8MMA_AtomIJNS4_4SM904GMMA27MMA_64x128x32_S32S8S8_SS_TNEEEENS4_6LayoutINS5_IJSC_SC_SC_EEENS5_IJNSA_ILi0EEESS_SS_EEEEENS5_IJNS4_10UnderscoreESV_SV_EEEEENS4_23SM90_TMA_LOAD_MULTICASTENS4_14ComposedLayoutINS4_7SwizzleILi3ELi4ELi3EEENS4_18smem_ptr_flag_bitsILi8EEENSQ_INS5_IJNSA_ILi8EEESH_EEENS5_IJSH_SC_EEEEEEEvNS4_8identityESY_S18_vS19_EENS_8epilogue10collective6detail29Sm90TmaWarpSpecializedAdapterINS1C_15DefaultEpilogueIaSJ_SJ_NS1B_6thread17LinearCombinationIaLi1EiiLNS1G_9ScaleType4KindE0ELNS_15FloatRoundStyleE2EaEENS1_15EpilogueDefaultEEEEEvvEEEEvNT_6ParamsE,(.L_x_207 - _ZN7cutlass13device_kernelINS_4gemm6kernel13GemmUniversalIN4cute5tupleIJiiiiEEENS1_10collective13CollectiveMmaINS1_34MainloopSm90TmaGmmaWarpSpecializedILi5ENS5_IJNS4_1CILi2EEESB_NSA_ILi1EEEEEENS1_32KernelTmaWarpSpecializedPingpongEEENS5_IJNSA_ILi64EEENSA_ILi128EEESH_EEEaNS5_IJlSC_lEEEaSJ_NS4_8TiledMMAINS4_8MMA_AtomIJNS4_4SM904GMMA27MMA_64x128x32_S32S8S8_SS_TNEEEENS4_6LayoutINS5_IJSC_SC_SC_EEENS5_IJNSA_ILi0EEESS_SS_EEEEENS5_IJNS4_10UnderscoreESV_SV_EEEEENS4_23SM90_TMA_LOAD_MULTICASTENS4_14ComposedLayoutINS4_7SwizzleILi3ELi4ELi3EEENS4_18smem_ptr_flag_bitsILi8EEENSQ_INS5_IJNSA_ILi8EEESH_EEENS5_IJSH_SC_EEEEEEEvNS4_8identityESY_S18_vS19_EENS_8epilogue10collective6detail29Sm90TmaWarpSpecializedAdapterINS1C_15DefaultEpilogueIaSJ_SJ_NS1B_6thread17LinearCombinationIaLi1EiiLNS1G_9ScaleType4KindE0ELNS_15FloatRoundStyleE2EaEENS1_15EpilogueDefaultEEEEEvvEEEEvNT_6ParamsE)
        .other          _ZN7cutlass13device_kernelINS_4gemm6kernel13GemmUniversalIN4cute5tupleIJiiiiEEENS1_10collective13CollectiveMmaINS1_34MainloopSm90TmaGmmaWarpSpecializedILi5ENS5_IJNS4_1CILi2EEESB_NSA_ILi1EEEEEENS1_32KernelTmaWarpSpecializedPingpongEEENS5_IJNSA_ILi64EEENSA_ILi128EEESH_EEEaNS5_IJlSC_lEEEaSJ_NS4_8TiledMMAINS4_8MMA_AtomIJNS4_4SM904GMMA27MMA_64x128x32_S32S8S8_SS_TNEEEENS4_6LayoutINS5_IJSC_SC_SC_EEENS5_IJNSA_ILi0EEESS_SS_EEEEENS5_IJNS4_10UnderscoreESV_SV_EEEEENS4_23SM90_TMA_LOAD_MULTICASTENS4_14ComposedLayoutINS4_7SwizzleILi3ELi4ELi3EEENS4_18smem_ptr_flag_bitsILi8EEENSQ_INS5_IJNSA_ILi8EEESH_EEENS5_IJSH_SC_EEEEEEEvNS4_8identityESY_S18_vS19_EENS_8epilogue10collective6detail29Sm90TmaWarpSpecializedAdapterINS1C_15DefaultEpilogueIaSJ_SJ_NS1B_6thread17LinearCombinationIaLi1EiiLNS1G_9ScaleType4KindE0ELNS_15FloatRoundStyleE2EaEENS1_15EpilogueDefaultEEEEEvvEEEEvNT_6ParamsE,@"STO_CUDA_ENTRY STV_DEFAULT"
_ZN7cutlass13device_kernelINS_4gemm6kernel13GemmUniversalIN4cute5tupleIJiiiiEEENS1_10collective13CollectiveMmaINS1_34MainloopSm90TmaGmmaWarpSpecializedILi5ENS5_IJNS4_1CILi2EEESB_NSA_ILi1EEEEEENS1_32KernelTmaWarpSpecializedPingpongEEENS5_IJNSA_ILi64EEENSA_ILi128EEESH_EEEaNS5_IJlSC_lEEEaSJ_NS4_8TiledMMAINS4_8MMA_AtomIJNS4_4SM904GMMA27MMA_64x128x32_S32S8S8_SS_TNEEEENS4_6LayoutINS5_IJSC_SC_SC_EEENS5_IJNSA_ILi0EEESS_SS_EEEEENS5_IJNS4_10UnderscoreESV_SV_EEEEENS4_23SM90_TMA_LOAD_MULTICASTENS4_14ComposedLayoutINS4_7SwizzleILi3ELi4ELi3EEENS4_18smem_ptr_flag_bitsILi8EEENSQ_INS5_IJNSA_ILi8EEESH_EEENS5_IJSH_SC_EEEEEEEvNS4_8identityESY_S18_vS19_EENS_8epilogue10collective6detail29Sm90TmaWarpSpecializedAdapterINS1C_15DefaultEpilogueIaSJ_SJ_NS1B_6thread17LinearCombinationIaLi1EiiLNS1G_9ScaleType4KindE0ELNS_15FloatRoundStyleE2EaEENS1_15EpilogueDefaultEEEEEvvEEEEvNT_6ParamsE:
[----:B------:R-:W0:Y:S02]  /*0000*/  LDC R1, c[0x0][0x28] ;  /* 0x00000a00ff017b82 */ /* 0x000e240000000800 */
[----:B0-----:R-:W-:Y:S01]  /*0010*/  VIADD R1, R1, 0xfffffff8 ;  /* 0xfffffff801017836 */ /* 0x001fe20000000000 */
[----:B------:R-:W0:Y:S01]  /*0020*/  S2R R5, SR_TID.X ;  /* 0x0000000000057919 */ /* 0x000e220000002100 */
[----:B------:R-:W-:Y:S01]  /*0030*/  ELECT P0, URZ, PT ;  /* 0x00000000003f782f */ /* 0x000fe20003800000 */
[----:B------:R-:W-:Y:S01]  /*0040*/  BSSY B0, `(.L_x_0) ;  /* 0x000000f000007945 */ /* 0x000fe20003800000 */
[--C-:B0-----:R-:W-:Y:S02]  /*0050*/  SHF.R.U32.HI R0, RZ, 0x5, R5.reuse ;  /* 0x00000005ff007819 */ /* 0x101fe40000011605 */
[----:B------:R-:W-:-:S03]  /*0060*/  SHF.R.U32.HI R7, RZ, 0x7, R5 ;  /* 0x00000007ff077819 */ /* 0x000fc60000011605 */
[----:B------:R-:W0:Y:S04]  /*0070*/  SHFL.IDX PT, R2, R0, RZ, 0x1f ;  /* 0x00001fff00027589 */ /* 0x000e2800000e0000 */
[----:B------:R1:W2:Y:S01]  /*0080*/  SHFL.IDX PT, R10, R7, RZ, 0x1f ;  /* 0x00001fff070a7589 */ /* 0x0002a200000e0000 */
[----:B0-----:R-:W-:-:S13]  /*0090*/  ISETP.NE.OR P0, PT, R2, RZ, !P0 ;  /* 0x000000ff0200720c */ /* 0x001fda0004705670 */
[----:B-12---:R-:W-:Y:S05]  /*00a0*/  @P0 BRA `(.L_x_1) ;  /* 0x0000000000200947 */ /* 0x006fea0003800000 */
[----:B------:R-:W-:Y:S02]  /*00b0*/  ULDC.64 UR4, c[0x0][0x198] ;  /* 0x0000660000047ab9 */ /* 0x000fe40000000a00 */
[----:B------:R-:W-:Y:S02]  /*00c0*/  UIADD3 UR6, UP0, UR4, 0xf0, URZ ;  /* 0x000000f004067890 */ /* 0x000fe4000ff1e03f */
[----:B------:R-:W-:Y:S02]  /*00d0*/  UIADD3 UR4, UP1, UR4, 0x1f0, URZ ;  /* 0x000001f004047890 */ /* 0x000fe4000ff3e03f */
[----:B------:R-:W-:Y:S02]  /*00e0*/  UIADD3.X UR7, URZ, UR5, URZ, UP0, !UPT ;  /* 0x000000053f077290 */ /* 0x000fe400087fe43f */
[----:B------:R-:W-:-:S07]  /*00f0*/  UIADD3.X UR5, URZ, UR5, URZ, UP1, !UPT ;  /* 0x000000053f057290 */ /* 0x000fce0008ffe43f */
[----:B------:R0:W-:Y:S02]  /*0100*/  UTMACCTL.PF [UR6] ;  /* 0x00000000060079b9 */ /* 0x0001e40008040000 */
[----:B------:R0:W-:Y:S02]  /*0110*/  UTMACCTL.PF [UR4] ;  /* 0x00000000040079b9 */ /* 0x0001e40008040000 */
[----:B0-----:R-:W-:Y:S01]  /*0120*/  NOP ;  /* 0x0000000000007918 */ /* 0x001fe20000000000 */
.L_x_1:
[----:B------:R-:W-:Y:S05]  /*0130*/  BSYNC B0 ;  /* 0x0000000000007941 */ /* 0x000fea0003800000 */
.L_x_0:
[----:B------:R-:W0:Y:S02]  /*0140*/  SHFL.IDX PT, R8, R0, RZ, 0x1f ;  /* 0x00001fff00087589 */ /* 0x000e2400000e0000 */
[----:B0-----:R-:W-:-:S13]  /*0150*/  ISETP.NE.AND P0, PT, R8, RZ, PT ;  /* 0x000000ff0800720c */ /* 0x001fda0003f05270 */
[----:B------:R-:W-:Y:S05]  /*0160*/  @P0 BRA `(.L_x_2) ;  /* 0x0000000000600947 */ /* 0x000fea0003800000 */
[----:B------:R-:W0:Y:S01]  /*0170*/  S2UR UR8, SR_CgaCtaId ;  /* 0x00000000000879c3 */ /* 0x000e220000008800 */
[----:B------:R-:W-:Y:S01]  /*0180*/  UMOV UR4, 0x400 ;  /* 0x0000040000047882 */ /* 0x000fe20000000000 */
[----:B------:R-:W-:Y:S01]  /*0190*/  UMOV UR5, 0x1 ;  /* 0x0000000100057882 */ /* 0x000fe20000000000 */
[----:B------:R-:W-:Y:S01]  /*01a0*/  UMOV UR6, 0x3 ;  /* 0x0000000300067882 */ /* 0x000fe20000000000 */
[----:B------:R-:W-:Y:S01]  /*01b0*/  ELECT P0, URZ, PT ;  /* 0x00000000003f782f */ /* 0x000fe20003800000 */
[----:B------:R-:W-:-:S04]  /*01c0*/  UIADD3 UR6, -UR6, 0x100000, URZ ;  /* 0x0010000006067890 */ /* 0x000fc8000fffe13f */
[----:B------:R-:W-:Y:S02]  /*01d0*/  USHF.L.U32 UR7, UR6, 0xb, URZ ;  /* 0x0000000b06077899 */ /* 0x000fe4000800063f */
[----:B------:R-:W-:Y:S02]  /*01e0*/  USHF.L.U32 UR6, UR6, 0x1, URZ ;  /* 0x0000000106067899 */ /* 0x000fe4000800063f */
[----:B0-----:R-:W-:Y:S02]  /*01f0*/  ULEA UR8, UR8, UR4, 0x18 ;  /* 0x0000000408087291 */ /* 0x001fe4000f8ec03f */
[----:B------:R-:W-:-:S04]  /*0200*/  UIADD3 UR4, -UR5, 0x100000, URZ ;  /* 0x0010000005047890 */ /* 0x000fc8000fffe13f */
[----:B------:R-:W-:Y:S02]  /*0210*/  USHF.L.U32 UR5, UR4, 0xb, URZ ;  /* 0x0000000b04057899 */ /* 0x000fe4000800063f */
[----:B------:R-:W-:Y:S01]  /*0220*/  USHF.L.U32 UR4, UR4, 0x1, URZ ;  /* 0x0000000104047899 */ /* 0x000fe2000800063f */
[----:B------:R-:W0:Y:S11]  /*0230*/  FENCE.VIEW.ASYNC.S ;  /* 0x00000000000073c6 */ /* 0x000e360000000000 */
[----:B0-----:R0:W1:Y:S01]  /*0240*/  SYNCS.EXCH.64 URZ, [UR8], UR4 ;  /* 0x00000004083f75b2 */ /* 0x0010620008000100 */
[----:B------:R0:W2:Y:S01]  /*0250*/  SYNCS.EXCH.64 URZ, [UR8+0x28], UR6 ;  /* 0x00002806083f75b2 */ /* 0x0000a20008000100 */
[----:B------:R0:W3:Y:S01]  /*0260*/  SYNCS.EXCH.64 URZ, [UR8+0x8], UR4 ;  /* 0x00000804083f75b2 */ /* 0x0000e20008000100 */
[----:B------:R0:W4:Y:S01]  /*0270*/  SYNCS.EXCH.64 URZ, [UR8+0x30], UR6 ;  /* 0x00003006083f75b2 */ /* 0x0001220008000100 */
[----:B------:R0:W0:Y:S01]  /*0280*/  SYNCS.EXCH.64 URZ, [UR8+0x10], UR4 ;  /* 0x00001004083f75b2 */ /* 0x0000220008000100 */
[----:B------:R0:W0:Y:S01]  /*0290*/  SYNCS.EXCH.64 URZ, [UR8+0x38], UR6 ;  /* 0x00003806083f75b2 */ /* 0x0000220008000100 */
[----:B------:R0:W0:Y:S01]  /*02a0*/  SYNCS.EXCH.64 URZ, [UR8+0x18], UR4 ;  /* 0x00001804083f75b2 */ /* 0x0000220008000100 */
[----:B------:R0:W0:Y:S01]  /*02b0*/  SYNCS.EXCH.64 URZ, [UR8+0x40], UR6 ;  /* 0x00004006083f75b2 */ /* 0x0000220008000100 */
[----:B------:R0:W0:Y:S01]  /*02c0*/  SYNCS.EXCH.64 URZ, [UR8+0x20], UR4 ;  /* 0x00002004083f75b2 */ /* 0x0000220008000100 */
[----:B------:R0:W0:Y:S01]  /*02d0*/  SYNCS.EXCH.64 URZ, [UR8+0x48], UR6 ;  /* 0x00004806083f75b2 */ /* 0x0000220008000100 */
[----:B------:R-:W-:Y:S01]  /*02e0*/  NOP ;  /* 0x0000000000007918 */ /* 0x000fe20000000000 */
.L_x_2:
[----:B------:R-:W5:Y:S01]  /*02f0*/  SHFL.IDX PT, R9, R0, RZ, 0x1f ;  /* 0x00001fff00097589 */ /* 0x000f6200000e0000 */
[----:B------:R-:W-:Y:S01]  /*0300*/  SHF.R.S32.HI R4, RZ, 0x1f, R5 ;  /* 0x0000001fff047819 */ /* 0x000fe20000011405 */
[----:B------:R-:W1:Y:S01]  /*0310*/  S2UR UR12, SR_CTAID.X ;  /* 0x00000000000c79c3 */ /* 0x000e620000002500 */
[----:B------:R-:W-:Y:S01]  /*0320*/  ELECT P0, URZ, PT ;  /* 0x00000000003f782f */ /* 0x000fe20003800000 */
[----:B------:R1:W2:Y:S01]  /*0330*/  SHFL.IDX PT, R11, R0, RZ, 0x1f ;  /* 0x00001fff000b7589 */ /* 0x0002a200000e0000 */
[----:B------:R-:W-:Y:S02]  /*0340*/  LEA.HI R4, R4, R5, RZ, 0x7 ;  /* 0x0000000504047211 */ /* 0x000fe400078f38ff */
[----:B------:R-:W-:Y:S02]  /*0350*/  ELECT P1, URZ, PT ;  /* 0x00000000003f782f */ /* 0x000fe40003820000 */
[----:B------:R-:W-:Y:S01]  /*0360*/  SHF.R.S32.HI R13, RZ, 0x1f, R8 ;  /* 0x0000001fff0d7819 */ /* 0x000fe20000011408 */
[----:B------:R-:W3:Y:S01]  /*0370*/  S2R R6, SR_CTAID.Y ;  /* 0x0000000000067919 */ /* 0x000ee20000002600 */
[----:B------:R-:W-:Y:S01]  /*0380*/  LOP3.LUT R4, R4, 0xffffff80, RZ, 0xc0, !PT ;  /* 0xffffff8004047812 */ /* 0x000fe200078ec0ff */
[----:B------:R-:W4:Y:S01]  /*0390*/  LDC R14, c[0x0][0x140] ;  /* 0x00005000ff0e7b82 */ /* 0x000f220000000800 */
[----:B0-----:R-:W-:Y:S01]  /*03a0*/  ULDC UR4, c[0x0][0x150] ;  /* 0x0000540000047ab9 */ /* 0x001fe20000000800 */
[----:B------:R-:W-:Y:S01]  /*03b0*/  LEA.HI R13, R13, R8, RZ, 0x2 ;  /* 0x000000080d0d7211 */ /* 0x000fe200078f10ff */
[----:B------:R-:W0:Y:S01]  /*03c0*/  SHFL.IDX PT, R16, R7, RZ, 0x1f ;  /* 0x00001fff07107589 */ /* 0x000e2200000e0000 */
[----:B------:R-:W-:Y:S01]  /*03d0*/  IMAD.IADD R4, R5, 0x1, -R4 ;  /* 0x0000000105047824 */ /* 0x000fe200078e0a04 */
[----:B------:R-:W-:Y:S01]  /*03e0*/  UMOV UR11, 0x80 ;  /* 0x00000080000b7882 */ /* 0x000fe20000000000 */
[----:B------:R-:W-:Y:S01]  /*03f0*/  LOP3.LUT R13, R13, 0x3ffffffc, RZ, 0xc0, !PT ;  /* 0x3ffffffc0d0d7812 */ /* 0x000fe200078ec0ff */
[----:B------:R-:W-:Y:S01]  /*0400*/  NOP ;  /* 0x0000000000007918 */ /* 0x000fe20000000000 */
[----:B------:R-:W0:Y:S01]  /*0410*/  LDC R15, c[0x0][0x144] ;  /* 0x00005100ff0f7b82 */ /* 0x000e220000000800 */
[----:B------:R-:W-:Y:S01]  /*0420*/  SHF.R.S32.HI R3, RZ, 0x1f, R4 ;  /* 0x0000001fff037819 */ /* 0x000fe20000011404 */
[----:B------:R-:W-:Y:S01]  /*0430*/  NOP ;  /* 0x0000000000007918 */ /* 0x000fe20000000000 */
[----:B------:R-:W-:Y:S01]  /*0440*/  IMAD.IADD R8, R8, 0x1, -R13 ;  /* 0x0000000108087824 */ /* 0x000fe200078e0a0d */
[C---:B------:R-:W-:Y:S01]  /*0450*/  ISETP.NE.AND P4, PT, R10.reuse, RZ, PT ;  /* 0x000000ff0a00720c */ /* 0x040fe20003f85270 */
[----:B------:R-:W-:Y:S01]  /*0460*/  VIADD R33, R10, 0xffffffff ;  /* 0xffffffff0a217836 */ /* 0x000fe20000000000 */
[----:B-----5:R-:W-:Y:S01]  /*0470*/  ISETP.NE.OR P0, PT, R9, RZ, !P0 ;  /* 0x000000ff0900720c */ /* 0x020fe20004705670 */
[----:B------:R-:W-:Y:S01]  /*0480*/  IMAD.MOV.U32 R89, RZ, RZ, 0x1 ;  /* 0x00000001ff597424 */ /* 0x000fe200078e00ff */
[----:B------:R-:W-:Y:S01]  /*0490*/  LEA.HI R9, R3, R4, RZ, 0x3 ;  /* 0x0000000403097211 */ /* 0x000fe200078f18ff */
[----:B------:R-:W5:Y:S01]  /*04a0*/  LDC R21, c[0x0][0x148] ;  /* 0x00005200ff157b82 */ /* 0x000f620000000800 */
[----:B-1----:R-:W-:-:S02]  /*04b0*/  I2FP.F32.U32 R12, UR12 ;  /* 0x0000000c000c7c45 */ /* 0x002fc40008201000 */
[--C-:B------:R-:W-:Y:S02]  /*04c0*/  SHF.R.S32.HI R0, RZ, 0x3, R9.reuse ;  /* 0x00000003ff007819 */ /* 0x100fe40000011409 */
[----:B------:R-:W-:Y:S01]  /*04d0*/  SHF.R.S32.HI R9, RZ, 0x1f, R9 ;  /* 0x0000001fff097819 */ /* 0x000fe20000011409 */
[----:B------:R-:W-:Y:S01]  /*04e0*/  FMUL R12, R12, UR4 ;  /* 0x000000040c0c7c20 */ /* 0x000fe20008400000 */
[----:B--2---:R-:W-:Y:S01]  /*04f0*/  ISETP.NE.OR P1, PT, R11, RZ, !P1 ;  /* 0x000000ff0b00720c */ /* 0x004fe20004f25670 */
[----:B------:R-:W-:Y:S01]  /*0500*/  ULDC UR4, c[0x0][0x154] ;  /* 0x0000550000047ab9 */ /* 0x000fe20000000800 */
[----:B------:R-:W-:Y:S01]  /*0510*/  LEA.HI R11, R9, R0, RZ, 0x2 ;  /* 0x00000000090b7211 */ /* 0x000fe200078f10ff */
[----:B------:R-:W-:Y:S01]  /*0520*/  VOTEU.ALL UP1, P0 ;  /* 0x00000000003f7886 */ /* 0x000fe20000020000 */
[----:B------:R-:W-:Y:S01]  /*0530*/  SHF.R.S32.HI R9, RZ, 0x1f, R2 ;  /* 0x0000001fff097819 */ /* 0x000fe20000011402 */
[----:B------:R-:W1:Y:S01]  /*0540*/  F2I.U32.TRUNC.NTZ R12, R12 ;  /* 0x0000000c000c7305 */ /* 0x000e62000020f000 */
[----:B------:R-:W-:Y:S01]  /*0550*/  LOP3.LUT R11, R11, 0xfffffffc, RZ, 0xc0, !PT ;  /* 0xfffffffc0b0b7812 */ /* 0x000fe200078ec0ff */
[----:B------:R-:W-:Y:S01]  /*0560*/  VOTEU.ALL UP0, P0 ;  /* 0x00000000003f7886 */ /* 0x000fe20000000000 */
[----:B------:R-:W-:Y:S01]  /*0570*/  LEA.HI R9, R9, R2, RZ, 0x2 ;  /* 0x0000000209097211 */ /* 0x000fe200078f10ff */
[----:B------:R-:W2:Y:S01]  /*0580*/  @!UP1 S2UR UR7, SR_CgaCtaId ;  /* 0x00000000000799c3 */ /* 0x000ea20000008800 */
[----:B----4-:R-:W-:Y:S01]  /*0590*/  ISETP.EQ.U32.AND P2, PT, R14, 0x1, PT ;  /* 0x000000010e00780c */ /* 0x010fe20003f42070 */
[----:B------:R-:W-:Y:S01]  /*05a0*/  IMAD.IADD R11, R0, 0x1, -R11 ;  /* 0x00000001000b7824 */ /* 0x000fe200078e0a0b */
[----:B------:R-:W-:Y:S01]  /*05b0*/  LOP3.LUT R9, R9, 0xfffffffc, RZ, 0xc0, !PT ;  /* 0xfffffffc09097812 */ /* 0x000fe200078ec0ff */
[----:B------:R-:W-:Y:S01]  /*05c0*/  VOTEU.ALL UP2, P1 ;  /* 0x00000000003f7886 */ /* 0x000fe20000840000 */
[----:B------:R-:W-:Y:S01]  /*05d0*/  @!UP1 UMOV UR6, 0x400 ;  /* 0x0000040000069882 */ /* 0x000fe20000000000 */
[----:B------:R-:W-:Y:S01]  /*05e0*/  IMAD R8, R8, 0x4, R11 ;  /* 0x0000000408087824 */ /* 0x000fe200078e020b */
[----:B------:R-:W-:Y:S01]  /*05f0*/  VOTEU.ALL UP3, P1 ;  /* 0x00000000003f7886 */ /* 0x000fe20000860000 */
[----:B------:R-:W-:Y:S01]  /*0600*/  IMAD.IADD R14, R2, 0x1, -R9 ;  /* 0x00000001020e7824 */ /* 0x000fe200078e0a09 */
[----:B---3--:R-:W-:Y:S01]  /*0610*/  I2FP.F32.U32 R2, R6 ;  /* 0x0000000600027245 */ /* 0x008fe20000201000 */
[----:B------:R-:W3:Y:S01]  /*0620*/  @!UP2 S2UR UR10, SR_CgaCtaId ;  /* 0x00000000000aa9c3 */ /* 0x000ee20000008800 */
[----:B------:R-:W-:Y:S01]  /*0630*/  LEA.HI R0, R8, R8, RZ, 0x1 ;  /* 0x0000000808007211 */ /* 0x000fe200078f08ff */
[----:B-1----:R-:W-:Y:S01]  /*0640*/  IMAD.MOV R12, RZ, RZ, -R12 ;  /* 0x000000ffff0c7224 */ /* 0x002fe200078e0a0c */
[----:B------:R-:W-:Y:S01]  /*0650*/  @!UP2 UMOV UR9, 0x400 ;  /* 0x000004000009a882 */ /* 0x000fe20000000000 */
[----:B------:R-:W-:Y:S01]  /*0660*/  FMUL R2, R2, UR4 ;  /* 0x0000000402027c20 */ /* 0x000fe20008400000 */
[----:B------:R-:W-:Y:S01]  /*0670*/  LOP3.LUT R11, R0, 0xfffffffe, RZ, 0xc0, !PT ;  /* 0xfffffffe000b7812 */ /* 0x000fe200078ec0ff */
[----:B0-----:R-:W-:Y:S01]  /*0680*/  IMAD R20, R15, R12, UR12 ;  /* 0x0000000c0f147e24 */ /* 0x001fe2000f8e020c */
[----:B------:R-:W-:Y:S01]  /*0690*/  UMOV UR4, 0x20 ;  /* 0x0000002000047882 */ /* 0x000fe20000000000 */
[----:B------:R-:W-:Y:S01]  /*06a0*/  IMAD.SHL.U32 R9, R8, 0x4, RZ ;  /* 0x0000000408097824 */ /* 0x000fe200078e00ff */
[----:B------:R-:W-:-:S04]  /*06b0*/  @!UP1 UIADD3 UR4, -UR4, 0x100000, URZ ;  /* 0x0010000004049890 */ /* 0x000fc8000fffe13f */
[----:B------:R-:W-:Y:S02]  /*06c0*/  @!UP1 USHF.L.U32 UR5, UR4, 0xb, URZ ;  /* 0x0000000b04059899 */ /* 0x000fe4000800063f */
[----:B------:R-:W-:Y:S01]  /*06d0*/  @!UP1 USHF.L.U32 UR4, UR4, 0x1, URZ ;  /* 0x0000000104049899 */ /* 0x000fe2000800063f */
[C---:B------:R-:W-:Y:S01]  /*06e0*/  IMAD.IADD R11, R8.reuse, 0x1, -R11 ;  /* 0x00000001080b7824 */ /* 0x040fe200078e0a0b */
[----:B------:R-:W0:Y:S01]  /*06f0*/  F2I.U32.TRUNC.NTZ R2, R2 ;  /* 0x0000000200027305 */ /* 0x000e22000020f000 */
[----:B------:R-:W-:Y:S01]  /*0700*/  VOTEU.ALL UP4, P1 ;  /* 0x00000000003f7886 */ /* 0x000fe20000880000 */
[----:B------:R-:W-:Y:S01]  /*0710*/  LOP3.LUT R88, R8, 0xc, R9, 0x78, !PT ;  /* 0x0000000c08587812 */ /* 0x000fe200078e7809 */
[----:B--2---:R-:W-:Y:S01]  /*0720*/  @!UP1 ULEA UR8, UR7, UR6, 0x18 ;  /* 0x0000000607089291 */ /* 0x004fe2000f8ec03f */
[----:B------:R-:W-:Y:S01]  /*0730*/  ISETP.NE.AND P3, PT, R11, R20, PT ;  /* 0x000000140b00720c */ /* 0x000fe20003f65270 */
[----:B------:R-:W-:-:S04]  /*0740*/  @!UP2 UIADD3 UR6, -UR11, 0x100000, URZ ;  /* 0x001000000b06a890 */ /* 0x000fc8000fffe13f */
[----:B------:R-:W-:Y:S02]  /*0750*/  @!UP2 USHF.L.U32 UR7, UR6, 0xb, URZ ;  /* 0x0000000b0607a899 */ /* 0x000fe4000800063f */
[----:B------:R-:W-:Y:S01]  /*0760*/  @!UP2 USHF.L.U32 UR6, UR6, 0x1, URZ ;  /* 0x000000010606a899 */ /* 0x000fe2000800063f */
[----:B------:R-:W-:Y:S01]  /*0770*/  ISETP.GE.U32.AND P6, PT, R33, 0x2, PT ;  /* 0x000000022100780c */ /* 0x000fe20003fc6070 */
[----:B------:R-:W-:Y:S01]  /*0780*/  VOTEU.ALL UP5, P1 ;  /* 0x00000000003f7886 */ /* 0x000fe200008a0000 */
[----:B------:R-:W-:Y:S01]  /*0790*/  VOTEU.ALL UP1, P0 ;  /* 0x00000000003f7886 */ /* 0x000fe20000020000 */
[----:B------:R-:W-:Y:S02]  /*07a0*/  LOP3.LUT P0, RZ, R4, 0x7, RZ, 0xc0, !PT ;  /* 0x0000000704ff7812 */ /* 0x000fe4000780c0ff */
[----:B------:R-:W-:Y:S01]  /*07b0*/  R2UR UR43, R16 ;  /* 0x00000000102b72ca */ /* 0x000fe200000e0000 */
[----:B---3--:R-:W-:Y:S01]  /*07c0*/  @!UP2 ULEA UR9, UR10, UR9, 0x18 ;  /* 0x000000090a09a291 */ /* 0x008fe2000f8ec03f */
[C---:B------:R-:W-:Y:S01]  /*07d0*/  ISETP.LT.U32.AND P0, PT, R88.reuse, 0x4, !P0 ;  /* 0x000000045800780c */ /* 0x040fe20004701070 */
[----:B0-----:R-:W-:Y:S01]  /*07e0*/  IMAD.MOV R24, RZ, RZ, -R2 ;  /* 0x000000ffff187224 */ /* 0x001fe200078e0a02 */
[----:B------:R-:W-:Y:S01]  /*07f0*/  VOTEU.ALL UP2, P1 ;  /* 0x00000000003f7886 */ /* 0x000fe20000840000 */
[----:B------:R-:W-:Y:S01]  /*0800*/  @P3 LEA.HI R0, R88, R88, RZ, 0x1 ;  /* 0x0000005858003211 */ /* 0x000fe200078f08ff */
[----:B------:R-:W0:Y:S02]  /*0810*/  FENCE.VIEW.ASYNC.S ;  /* 0x00000000000073c6 */ /* 0x000e240000000000 */
[----:B0-----:R0:W1:Y:S01]  /*0820*/  @!UP0 SYNCS.EXCH.64 URZ, [UR8+0x80], UR4 ;  /* 0x00008004083f85b2 */ /* 0x0010620008000100 */
[----:B------:R-:W-:Y:S01]  /*0830*/  ISETP.NE.AND P1, PT, R14, 0x3, PT ;  /* 0x000000030e00780c */ /* 0x000fe20003f25270 */
[----:B-----5:R-:W-:Y:S01]  /*0840*/  IMAD R9, R21, R24, R6 ;  /* 0x0000001815097224 */ /* 0x020fe200078e0206 */
[----:B------:R-:W-:-:S02]  /*0850*/  @P3 SHF.R.S32.HI R0, RZ, 0x1, R0 ;  /* 0x00000001ff003819 */ /* 0x000fc40000011400 */
[----:B------:R-:W-:Y:S02]  /*0860*/  ISETP.EQ.OR P1, PT, R14, RZ, !P1 ;  /* 0x000000ff0e00720c */ /* 0x000fe40004f22670 */
[----:B------:R-:W-:Y:S02]  /*0870*/  @P3 ISETP.NE.AND P5, PT, R0, R9, PT ;  /* 0x000000090000320c */ /* 0x000fe40003fa5270 */
[----:B------:R-:W-:Y:S02]  /*0880*/  ISETP.EQ.AND P1, PT, R10, RZ, P1 ;  /* 0x000000ff0a00720c */ /* 0x000fe40000f22270 */
[----:B------:R-:W-:Y:S02]  /*0890*/  SEL R0, RZ, 0x1, !P0 ;  /* 0x00000001ff007807 */ /* 0x000fe40004000000 */
[----:B------:R-:W-:Y:S02]  /*08a0*/  @P3 SEL R89, RZ, 0x1, P5 ;  /* 0x00000001ff593807 */ /* 0x000fe40002800000 */
[----:B------:R-:W-:Y:S01]  /*08b0*/  SEL R23, RZ, 0x1, !P1 ;  /* 0x00000001ff177807 */ /* 0x000fe20004800000 */
[----:B------:R0:W2:Y:S01]  /*08c0*/  @!UP1 SYNCS.EXCH.64 URZ, [UR8+0x88], UR4 ;  /* 0x00008804083f95b2 */ /* 0x0000a20008000100 */
[----:B------:R-:W-:Y:S01]  /*08d0*/  NOP ;  /* 0x0000000000007918 */ /* 0x000fe20000000000 */
[----:B------:R-:W-:-:S02]  /*08e0*/  LOP3.LUT R89, R89, R0, RZ, 0xc0, !PT ;  /* 0x0000000059597212 */ /* 0x000fc400078ec0ff */
[----:B------:R-:W-:Y:S01]  /*08f0*/  SEL R23, R23, 0x2, P6 ;  /* 0x0000000217177807 */ /* 0x000fe20003000000 */
[----:B------:R0:W3:Y:S01]  /*0900*/  @!UP2 SYNCS.EXCH.64 URZ, [UR9+0x60], UR6 ;  /* 0x00006006093fa5b2 */ /* 0x0000e20008000100 */
[----:B------:R0:W4:Y:S01]  /*0910*/  @!UP3 SYNCS.EXCH.64 URZ, [UR9+0x68], UR6 ;  /* 0x00006806093fb5b2 */ /* 0x0001220008000100 */
[----:B------:R0:W0:Y:S01]  /*0920*/  @!UP4 SYNCS.EXCH.64 URZ, [UR9+0x70], UR6 ;  /* 0x00007006093fc5b2 */ /* 0x0000220008000100 */
[----:B------:R0:W0:Y:S01]  /*0930*/  @!UP5 SYNCS.EXCH.64 URZ, [UR9+0x78], UR6 ;  /* 0x00007806093fd5b2 */ /* 0x0000220008000100 */
[----:B------:R-:W-:Y:S01]  /*0940*/  NOP ;  /* 0x0000000000007918 */ /* 0x000fe20000000000 */
[----:B-1----:R-:W-:Y:S05]  /*0950*/  @!P2 BRA `(.L_x_3) ;  /* 0x000000000008a947 */ /* 0x002fea0003800000 */
[----:B0-234-:R-:W-:Y:S01]  /*0960*/  UCGABAR_ARV ;  /* 0x00000000000079c7 */ /* 0x01dfe20008000000 */
[----:B------:R-:W-:Y:S05]  /*0970*/  BRA `(.L_x_4) ;  /* 0x0000000000047947 */ /* 0x000fea0003800000 */
.L_x_3:
[----:B0-234-:R-:W-:Y:S01]  /*0980*/  NOP ;  /* 0x0000000000007918 */ /* 0x01dfe20000000000 */
.L_x_4:
[----:B------:R-:W-:Y:S01]  /*0990*/  ULDC.64 UR4, c[0x0][0x598] ;  /* 0x0001660000047ab9 */ /* 0x000fe20000000a00 */
[----:B------:R-:W-:Y:S01]  /*09a0*/  ULDC.64 UR36, c[0x0][0x208] ;  /* 0x0000820000247ab9 */ /* 0x000fe20000000a00 */
[----:B------:R-:W-:-:S04]  /*09b0*/  ISETP.NE.U32.AND P0, PT, RZ, UR4, PT ;  /* 0x00000004ff007c0c */ /* 0x000fc8000bf05070 */
[----:B------:R-:W-:-:S13]  /*09c0*/  ISETP.NE.AND.EX P0, PT, RZ, UR5, PT, P0 ;  /* 0x00000005ff007c0c */ /* 0x000fda000bf05300 */
[----:B------:R-:W-:Y:S05]  /*09d0*/  @!P0 BRA `(.L_x_5) ;  /* 0x00000000001c8947 */ /* 0x000fea0003800000 */
[----:B------:R-:W0:Y:S02]  /*09e0*/  LDC.64 R8, c[0x0][0x598] ;  /* 0x00016600ff087b82 */ /* 0x000e240000000a00 */
[----:B0-----:R-:W2:Y:S02]  /*09f0*/  LDG.E.64 R8, desc[UR36][R8.64] ;  /* 0x0000002408087981 */ /* 0x001ea4000c1e1b00 */
[----:B--2---:R-:W-:-:S04]  /*0a00*/  ISETP.NE.U32.AND P0, PT, R8, RZ, PT ;  /* 0x000000ff0800720c */ /* 0x004fc80003f05070 */
[----:B------:R-:W-:-:S13]  /*0a10*/  ISETP.NE.AND.EX P0, PT, R9, RZ, PT, P0 ;  /* 0x000000ff0900720c */ /* 0x000fda0003f05300 */
[----:B------:R-:W-:Y:S05]  /*0a20*/  @!P0 BRA `(.L_x_5) ;  /* 0x0000000000088947 */ /* 0x000fea0003800000 */
[----:B------:R0:W5:Y:S01]  /*0a30*/  LD.E R90, desc[UR36][R8.64] ;  /* 0x00000024085a7980 */ /* 0x000162000c101900 */
[----:B------:R-:W-:Y:S05]  /*0a40*/  BRA `(.L_x_6) ;  /* 0x0000000000247947 */ /* 0x000fea0003800000 */
.L_x_5:
[----:B------:R-:W-:Y:S02]  /*0a50*/  ULDC.64 UR4, c[0x0][0x588] ;  /* 0x0001620000047ab9 */ /* 0x000fe40000000a00 */
[----:B------:R-:W-:-:S04]  /*0a60*/  ISETP.NE.U32.AND P0, PT, RZ, UR4, PT ;  /* 0x00000004ff007c0c */ /* 0x000fc8000bf05070 */
[----:B------:R-:W-:-:S13]  /*0a70*/  ISETP.NE.AND.EX P0, PT, RZ, UR5, PT, P0 ;  /* 0x00000005ff007c0c */ /* 0x000fda000bf05300 */
[----:B------:R-:W-:Y:S05]  /*0a80*/  @!P0 BRA `(.L_x_7) ;  /* 0x00000000000c8947 */ /* 0x000fea0003800000 */
[----:B------:R-:W0:Y:S02]  /*0a90*/  LDC.64 R90, c[0x0][0x588] ;  /* 0x00016200ff5a7b82 */ /* 0x000e240000000a00 */
[----:B0-----:R1:W5:Y:S01]  /*0aa0*/  LDG.E R90, desc[UR36][R90.64] ;  /* 0x000000245a5a7981 */ /* 0x001362000c1e1900 */
[----:B------:R-:W-:Y:S05]  /*0ab0*/  BRA `(.L_x_6) ;  /* 0x0000000000087947 */ /* 0x000fea0003800000 */
.L_x_7:
[----:B------:R-:W-:Y:S02]  /*0ac0*/  ULDC UR4, c[0x0][0x580] ;  /* 0x0001600000047ab9 */ /* 0x000fe40000000800 */
[----:B------:R-:W-:-:S07]  /*0ad0*/  IMAD.U32 R90, RZ, RZ, UR4 ;  /* 0x00000004ff5a7e24 */ /* 0x000fce000f8e00ff */
.L_x_6:
[----:B------:R-:W-:Y:S02]  /*0ae0*/  ULDC.64 UR4, c[0x0][0x5a0] ;  /* 0x0001680000047ab9 */ /* 0x000fe40000000a00 */
[----:B------:R-:W-:-:S04]  /*0af0*/  ISETP.NE.U32.AND P0, PT, RZ, UR4, PT ;  /* 0x00000004ff007c0c */ /* 0x000fc8000bf05070 */
[----:B------:R-:W-:-:S13]  /*0b00*/  ISETP.NE.AND.EX P0, PT, RZ, UR5, PT, P0 ;  /* 0x00000005ff007c0c */ /* 0x000fda000bf05300 */
[----:B------:R-:W-:Y:S05]  /*0b10*/  @!P0 BRA `(.L_x_8) ;  /* 0x00000000001c8947 */ /* 0x000fea0003800000 */
[----:B0-----:R-:W0:Y:S02]  /*0b20*/  LDC.64 R8, c[0x0][0x5a0] ;  /* 0x00016800ff087b82 */ /* 0x001e240000000a00 */
[----:B0-----:R-:W2:Y:S02]  /*0b30*/  LDG.E.64 R8, desc[UR36][R8.64] ;  /* 0x0000002408087981 */ /* 0x001ea4000c1e1b00 */
[----:B--2---:R-:W-:-:S04]  /*0b40*/  ISETP.NE.U32.AND P0, PT, R8, RZ, PT ;  /* 0x000000ff0800720c */ /* 0x004fc80003f05070 */
[----:B------:R-:W-:-:S13]  /*0b50*/  ISETP.NE.AND.EX P0, PT, R9, RZ, PT, P0 ;  /* 0x000000ff0900720c */ /* 0x000fda0003f05300 */
[----:B------:R-:W-:Y:S05]  /*0b60*/  @!P0 BRA `(.L_x_8) ;  /* 0x0000000000088947 */ /* 0x000fea0003800000 */
[----:B-1----:R0:W5:Y:S01]  /*0b70*/  LD.E R91, desc[UR36][R8.64] ;  /* 0x00000024085b7980 */ /* 0x002162000c101900 */
[----:B------:R-:W-:Y:S05]  /*0b80*/  BRA `(.L_x_9) ;  /* 0x0000000000247947 */ /* 0x000fea0003800000 */
.L_x_8:
[----:B------:R-:W-:Y:S02]  /*0b90*/  ULDC.64 UR4, c[0x0][0x590] ;  /* 0x0001640000047ab9 */ /* 0x000fe40000000a00 */
[----:B------:R-:W-:-:S04]  /*0ba0*/  ISETP.NE.U32.AND P0, PT, RZ, UR4, PT ;  /* 0x00000004ff007c0c */ /* 0x000fc8000bf05070 */
[----:B------:R-:W-:-:S13]  /*0bb0*/  ISETP.NE.AND.EX P0, PT, RZ, UR5, PT, P0 ;  /* 0x00000005ff007c0c */ /* 0x000fda000bf05300 */
[----:B------:R-:W-:Y:S05]  /*0bc0*/  @!P0 BRA `(.L_x_10) ;  /* 0x00000000000c8947 */ /* 0x000fea0003800000 */
[----:B0-----:R-:W1:Y:S02]  /*0bd0*/  LDC.64 R8, c[0x0][0x590] ;  /* 0x00016400ff087b82 */ /* 0x001e640000000a00 */
[----:B-1----:R1:W5:Y:S01]  /*0be0*/  LDG.E R91, desc[UR36][R8.64] ;  /* 0x00000024085b7981 */ /* 0x002362000c1e1900 */
[----:B------:R-:W-:Y:S05]  /*0bf0*/  BRA `(.L_x_9) ;  /* 0x0000000000087947 */ /* 0x000fea0003800000 */
.L_x_10:
[----:B------:R-:W-:Y:S02]  /*0c00*/  ULDC UR4, c[0x0][0x584] ;  /* 0x0001610000047ab9 */ /* 0x000fe40000000800 */
[----:B-1----:R-:W-:-:S07]  /*0c10*/  IMAD.U32 R91, RZ, RZ, UR4 ;  /* 0x00000004ff5b7e24 */ /* 0x002fce000f8e00ff */
.L_x_9:
[----:B------:R-:W2:Y:S01]  /*0c20*/  LDC R2, c[0x0][0x65c] ;  /* 0x00019700ff027b82 */ /* 0x000ea20000000800 */
[----:B------:R-:W-:Y:S01]  /*0c30*/  ULDC UR6, c[0x0][0x28c] ;  /* 0x0000a30000067ab9 */ /* 0x000fe20000000800 */
[----:B------:R-:W-:Y:S01]  /*0c40*/  ISETP.NE.AND P0, PT, R10, 0x2, PT ;  /* 0x000000020a00780c */ /* 0x000fe20003f05270 */
[----:B------:R-:W-:Y:S01]  /*0c50*/  UIADD3 UR6, UR6, 0x7f, URZ ;  /* 0x0000007f06067890 */ /* 0x000fe2000fffe03f */
[----:B01----:R-:W-:Y:S01]  /*0c60*/  IMAD.U32 R8, RZ, RZ, UR12 ;  /* 0x0000000cff087e24 */ /* 0x003fe2000f8e00ff */
[----:B------:R-:W-:Y:S01]  /*0c70*/  UMOV UR38, URZ ;  /* 0x0000003f00267c82 */ /* 0x000fe20008000000 */
[----:B------:R-:W-:Y:S01]  /*0c80*/  UMOV UR39, URZ ;  /* 0x0000003f00277c82 */ /* 0x000fe20008000000 */
[----:B------:R-:W-:Y:S01]  /*0c90*/  USHF.R.S32.HI UR7, URZ, 0x1f, UR6 ;  /* 0x0000001f3f077899 */ /* 0x000fe20008011406 */
[----:B------:R-:W-:-:S03]  /*0ca0*/  ULDC.64 UR8, c[0x0][0x650] ;  /* 0x0001940000087ab9 */ /* 0x000fc60000000a00 */
[----:B------:R-:W-:-:S04]  /*0cb0*/  ULEA.HI UR7, UR7, UR6, URZ, 0x7 ;  /* 0x0000000607077291 */ /* 0x000fc8000f8f383f */
[----:B------:R-:W-:Y:S01]  /*0cc0*/  USHF.R.S32.HI UR40, URZ, 0x7, UR7 ;  /* 0x000000073f287899 */ /* 0x000fe20008011407 */
[----:B--2---:R-:W-:-:S13]  /*0cd0*/  ISETP.NE.AND P1, PT, R2, 0x1, PT ;  /* 0x000000010200780c */ /* 0x004fda0003f25270 */
[----:B------:R-:W0:Y:S01]  /*0ce0*/  @P1 LDC R17, c[0x0][0x10] ;  /* 0x00000400ff111b82 */ /* 0x000e220000000800 */
[----:B------:R-:W-:Y:S02]  /*0cf0*/  @P1 IMAD.MOV.U32 R7, RZ, RZ, RZ ;  /* 0x000000ffff071224 */ /* 0x000fe400078e00ff */
[----:B------:R-:W-:-:S05]  /*0d00*/  @P1 IMAD.MOV.U32 R9, RZ, RZ, RZ ;  /* 0x000000ffff091224 */ /* 0x000fca00078e00ff */
[----:B------:R-:W1:Y:S01]  /*0d10*/  @!P1 LDC R11, c[0x0][0xc] ;  /* 0x00000300ff0b9b82 */ /* 0x000e620000000800 */
[----:B------:R-:W-:Y:S01]  /*0d20*/  ULDC UR4, c[0x0][0xc] ;  /* 0x0000030000047ab9 */ /* 0x000fe20000000800 */
[----:B------:R-:W-:Y:S02]  /*0d30*/  ULDC UR5, c[0x0][0x10] ;  /* 0x0000040000057ab9 */ /* 0x000fe40000000800 */
[----:B------:R-:W-:-:S04]  /*0d40*/  UIMAD.WIDE.U32 UR4, UR4, UR5, URZ ;  /* 0x00000005040472a5 */ /* 0x000fc8000f8e003f */
[----:B------:R-:W2:Y:S01]  /*0d50*/  LDC R0, c[0x0][0x14] ;  /* 0x00000500ff007b82 */ /* 0x000ea20000000800 */
[----:B0-----:R-:W-:-:S04]  /*0d60*/  @P1 IMAD.WIDE.U32 R16, R17, UR12, R6 ;  /* 0x0000000c11101c25 */ /* 0x001fc8000f8e0006 */
[----:B------:R-:W-:Y:S02]  /*0d70*/  @P1 IMAD.IADD R17, R17, 0x1, R9 ;  /* 0x0000000111111824 */ /* 0x000fe400078e0209 */
[----:B------:R-:W-:Y:S02]  /*0d80*/  IMAD.MOV.U32 R9, RZ, RZ, RZ ;  /* 0x000000ffff097224 */ /* 0x000fe400078e00ff */
[----:B-1----:R-:W-:-:S04]  /*0d90*/  @!P1 IMAD.WIDE.U32 R8, R6, R11, R8 ;  /* 0x0000000b06089225 */ /* 0x002fc800078e0008 */
[----:B------:R-:W-:Y:S02]  /*0da0*/  @!P1 IMAD.MOV.U32 R16, RZ, RZ, R8 ;  /* 0x000000ffff109224 */ /* 0x000fe400078e0008 */
[----:B--2---:R-:W-:-:S04]  /*0db0*/  IMAD.WIDE.U32 R12, R0, UR4, RZ ;  /* 0x00000004000c7c25 */ /* 0x004fc8000f8e00ff */
[----:B------:R-:W-:Y:S01]  /*0dc0*/  IMAD R10, R0, UR5, RZ ;  /* 0x00000005000a7c24 */ /* 0x000fe2000f8e02ff */
[----:B------:R0:W-:Y:S01]  /*0dd0*/  STL.64 [R1], R12 ;  /* 0x0000000c01007387 */ /* 0x0001e20000100a00 */
[----:B------:R-:W-:Y:S02]  /*0de0*/  @!P1 IMAD.MOV.U32 R17, RZ, RZ, R9 ;  /* 0x000000ffff119224 */ /* 0x000fe400078e0009 */
[----:B------:R-:W-:Y:S01]  /*0df0*/  IMAD.IADD R0, R13, 0x1, R10 ;  /* 0x000000010d007824 */ /* 0x000fe200078e020a */
[----:B------:R-:W-:Y:S06]  /*0e00*/  @P0 BRA `(.L_x_11) ;  /* 0x0000000000200947 */ /* 0x000fec0003800000 */
[----:B------:R-:W-:Y:S01]  /*0e10*/  UISETP.GE.U32.AND UP0, UPT, UR40, 0x5, UPT ;  /* 0x000000052800788c */ /* 0x000fe2000bf06070 */
[----:B------:R-:W-:Y:S01]  /*0e20*/  IADD3 R16, P0, R16, R12, RZ ;  /* 0x0000000c10107210 */ /* 0x000fe20007f1e0ff */
[----:B------:R-:W-:Y:S01]  /*0e30*/  UIMAD.WIDE.U32 UR4, UR40, -0x33333333, URZ ;  /* 0xcccccccd280478a5 */ /* 0x000fe2000f8e003f */
[----:B------:R-:W-:-:S03]  /*0e40*/  UMOV UR39, URZ ;  /* 0x0000003f00277c82 */ /* 0x000fc60008000000 */
[----:B------:R-:W-:Y:S01]  /*0e50*/  USHF.R.U32.HI UR4, URZ, 0x2, UR5 ;  /* 0x000000023f047899 */ /* 0x000fe20008011605 */
[----:B------:R-:W-:-:S03]  /*0e60*/  IMAD.X R17, R0, 0x1, R17, P0 ;  /* 0x0000000100117824 */ /* 0x000fc600000e0611 */
[----:B------:R-:W-:Y:S02]  /*0e70*/  UIMAD UR38, UR4, -0x5, UR40 ;  /* 0xfffffffb042678a4 */ /* 0x000fe4000f8e0228 */
[----:B------:R-:W-:-:S12]  /*0e80*/  @UP0 ULOP3.LUT UR39, UR4, 0x1, URZ, 0xc0, !UPT ;  /* 0x0000000104270892 */ /* 0x000fd8000f8ec03f */
.L_x_11:
[----:B------:R-:W-:Y:S01]  /*0e90*/  ISETP.GE.U32.AND P0, PT, R16, UR8, PT ;  /* 0x0000000810007c0c */ /* 0x000fe2000bf06070 */
[----:B------:R-:W-:Y:S01]  /*0ea0*/  IMAD.MOV.U32 R22, RZ, RZ, -0x1 ;  /* 0xffffffffff167424 */ /* 0x000fe200078e00ff */
[----:B------:R-:W-:Y:S01]  /*0eb0*/  PRMT R8, RZ, 0x7610, R8 ;  /* 0x00007610ff087816 */ /* 0x000fe20000000008 */
[----:B------:R-:W-:Y:S01]  /*0ec0*/  IMAD.MOV.U32 R19, RZ, RZ, -0x1 ;  /* 0xffffffffff137424 */ /* 0x000fe200078e00ff */
[----:B------:R-:W-:Y:S01]  /*0ed0*/  ISETP.GE.U32.AND.EX P0, PT, R17, UR9, PT, P0 ;  /* 0x0000000911007c0c */ /* 0x000fe2000bf06100 */
[----:B------:R-:W-:-:S12]  /*0ee0*/  IMAD.MOV.U32 R18, RZ, RZ, -0x1 ;  /* 0xffffffffff127424 */ /* 0x000fd800078e00ff */
[----:B------:R-:W-:Y:S05]  /*0ef0*/  @P0 BRA `(.L_x_12) ;  /* 0x0000000400240947 */ /* 0x000fea0003800000 */
[----:B------:R-:W1:Y:S01]  /*0f00*/  LDC.64 R18, c[0x0][0x628] ;  /* 0x00018a00ff127b82 */ /* 0x000e620000000a00 */
[----:B------:R-:W-:Y:S02]  /*0f10*/  IMAD.MOV.U32 R8, RZ, RZ, R16 ;  /* 0x000000ffff087224 */ /* 0x000fe400078e0010 */
[----:B------:R-:W-:-:S05]  /*0f20*/  IMAD.MOV.U32 R9, RZ, RZ, R17 ;  /* 0x000000ffff097224 */ /* 0x000fca00078e0011 */
[----:B------:R-:W2:Y:S08]  /*0f30*/  LDC R22, c[0x0][0x630] ;  /* 0x00018c00ff167b82 */ /* 0x000eb00000000800 */
[----:B------:R-:W3:Y:S01]  /*0f40*/  LDC.64 R26, c[0x0][0x620] ;  /* 0x00018800ff1a7b82 */ /* 0x000ee20000000a00 */
[----:B-1----:R-:W-:-:S04]  /*0f50*/  ISETP.NE.U32.AND P0, PT, R18, RZ, PT ;  /* 0x000000ff1200720c */ /* 0x002fc80003f05070 */
[----:B------:R-:W-:-:S13]  /*0f60*/  ISETP.NE.AND.EX P0, PT, R19, RZ, PT, P0 ;  /* 0x000000ff1300720c */ /* 0x000fda0003f05300 */
[----:B--23--:R-:W-:Y:S05]  /*0f70*/  @!P0 BRA `(.L_x_13) ;  /* 0x0000000000288947 */ /* 0x00cfea0003800000 */
[----:B0-----:R-:W0:Y:S02]  /*0f80*/  LDC R13, c[0x0][0x634] ;  /* 0x00018d00ff0d7b82 */ /* 0x001e240000000800 */
[----:B0-----:R-:W-:-:S05]  /*0f90*/  IADD3 R13, P0, R16, R13, RZ ;  /* 0x0000000d100d7210 */ /* 0x001fca0007f1e0ff */
[----:B------:R-:W-:-:S04]  /*0fa0*/  IMAD.X R15, RZ, RZ, R17, P0 ;  /* 0x000000ffff0f7224 */ /* 0x000fc800000e0611 */
[----:B------:R-:W-:-:S04]  /*0fb0*/  IMAD.WIDE.U32 R8, R15, R18, RZ ;  /* 0x000000120f087225 */ /* 0x000fc800078e00ff */
[----:B------:R-:W-:-:S04]  /*0fc0*/  IMAD.WIDE.U32 R10, P0, R13, R19, R8 ;  /* 0x000000130d0a7225 */ /* 0x000fc80007800008 */
[----:B------:R-:W-:-:S04]  /*0fd0*/  IMAD.WIDE.U32 R8, R13, R18, RZ ;  /* 0x000000120d087225 */ /* 0x000fc800078e00ff */
[----:B------:R-:W-:Y:S01]  /*0fe0*/  IMAD.X R13, RZ, RZ, RZ, P0 ;  /* 0x000000ffff0d7224 */ /* 0x000fe200000e06ff */
[----:B------:R-:W-:Y:S01]  /*0ff0*/  IADD3 RZ, P0, R9, R10, RZ ;  /* 0x0000000a09ff7210 */ /* 0x000fe20007f1e0ff */
[----:B------:R-:W-:-:S04]  /*1000*/  IMAD.MOV.U32 R12, RZ, RZ, R11 ;  /* 0x000000ffff0c7224 */ /* 0x000fc800078e000b */
[----:B------:R-:W-:-:S08]  /*1010*/  IMAD.WIDE.U32.X R8, R15, R19, R12, P0 ;  /* 0x000000130f087225 */ /* 0x000fd000000e040c */
.L_x_13:
[----:B------:R-:W1:Y:S01]  /*1020*/  LDC.64 R28, c[0x0][0x640] ;  /* 0x00019000ff1c7b82 */ /* 0x000e620000000a00 */
[-CC-:B------:R-:W-:Y:S01]  /*1030*/  SHF.R.U64 R32, R8, R22.reuse, R9.reuse ;  /* 0x0000001608207219 */ /* 0x180fe20000001209 */
[----:B------:R-:W-:Y:S01]  /*1040*/  IMAD.MOV.U32 R31, RZ, RZ, 0x1 ;  /* 0x00000001ff1f7424 */ /* 0x000fe200078e00ff */
[----:B------:R-:W-:Y:S02]  /*1050*/  SHF.R.U32.HI R8, RZ, R22, R9 ;  /* 0x00000016ff087219 */ /* 0x000fe40000011609 */
[----:B------:R-:W-:-:S03]  /*1060*/  IADD3 R11, P0, RZ, -R32, RZ ;  /* 0x80000020ff0b7210 */ /* 0x000fc60007f1e0ff */
[----:B0-----:R-:W0:Y:S02]  /*1070*/  LDC R12, c[0x0][0x618] ;  /* 0x00018600ff0c7b82 */ /* 0x001e240000000800 */
[----:B------:R-:W-:-:S04]  /*1080*/  IMAD.X R9, RZ, RZ, ~R8, P0 ;  /* 0x000000ffff097224 */ /* 0x000fc800000e0e08 */
[-C--:B------:R-:W-:Y:S02]  /*1090*/  IMAD R10, R9, R26.reuse, RZ ;  /* 0x0000001a090a7224 */ /* 0x080fe400078e02ff */
[----:B------:R-:W2:Y:S01]  /*10a0*/  LDC R13, c[0x0][0x608] ;  /* 0x00018200ff0d7b82 */ /* 0x000ea20000000800 */
[----:B------:R-:W-:-:S04]  /*10b0*/  IMAD.WIDE.U32 R8, R11, R26, R16 ;  /* 0x0000001a0b087225 */ /* 0x000fc800078e0010 */
[----:B------:R-:W-:-:S03]  /*10c0*/  IMAD R11, R11, R27, R10 ;  /* 0x0000001b0b0b7224 */ /* 0x000fc600078e020a */
[----:B------:R-:W3:Y:S01]  /*10d0*/  LDC R18, c[0x0][0x658] ;  /* 0x00019600ff127b82 */ /* 0x000ee20000000800 */
[----:B------:R-:W-:Y:S01]  /*10e0*/  IMAD.IADD R9, R9, 0x1, R11 ;  /* 0x0000000109097824 */ /* 0x000fe200078e020b */
[----:B-1----:R-:W-:Y:S01]  /*10f0*/  ISETP.NE.U32.AND P0, PT, R28, RZ, PT ;  /* 0x000000ff1c00720c */ /* 0x002fe20003f05070 */
[----:B------:R-:W-:-:S03]  /*1100*/  IMAD.MOV.U32 R11, RZ, RZ, -0x1 ;  /* 0xffffffffff0b7424 */ /* 0x000fc600078e00ff */
[----:B------:R-:W-:Y:S02]  /*1110*/  ISETP.NE.AND.EX P0, PT, R29, RZ, PT, P0 ;  /* 0x000000ff1d00720c */ /* 0x000fe40003f05300 */
[----:B------:R-:W1:Y:S01]  /*1120*/  LDC R27, c[0x0][0x600] ;  /* 0x00018000ff1b7b82 */ /* 0x000e620000000800 */
[-CC-:B0-----:R-:W-:Y:S02]  /*1130*/  SHF.R.U64 R25, R8, R12.reuse, R9.reuse ;  /* 0x0000000c08197219 */ /* 0x181fe40000001209 */
[----:B------:R-:W-:-:S05]  /*1140*/  SHF.R.U32.HI R8, RZ, R12, R9 ;  /* 0x0000000cff087219 */ /* 0x000fca0000011609 */
[----:B------:R-:W0:Y:S01]  /*1150*/  LDC R22, c[0x0][0x648] ;  /* 0x00019200ff167b82 */ /* 0x000e220000000800 */
[-CC-:B--2---:R-:W-:Y:S02]  /*1160*/  SHF.R.U64 R34, R25, R13.reuse, R8.reuse ;  /* 0x0000000d19227219 */ /* 0x184fe40000001208 */
[----:B------:R-:W-:-:S05]  /*1170*/  SHF.R.U32.HI R9, RZ, R13, R8 ;  /* 0x0000000dff097219 */ /* 0x000fca0000011608 */
[----:B------:R-:W2:Y:S01]  /*1180*/  LDC R26, c[0x0][0x638] ;  /* 0x00018e00ff1a7b82 */ /* 0x000ea20000000800 */
[-C--:B---3--:R-:W-:Y:S02]  /*1190*/  SHF.L.U32 R8, R11, R18.reuse, RZ ;  /* 0x000000120b087219 */ /* 0x088fe400000006ff */
[--C-:B------:R-:W-:Y:S02]  /*11a0*/  SHF.R.U64 R36, R34, R18, R9.reuse ;  /* 0x0000001222247219 */ /* 0x100fe40000001209 */
[----:B------:R-:W-:Y:S02]  /*11b0*/  LOP3.LUT R15, RZ, R8, RZ, 0x33, !PT ;  /* 0x00000008ff0f7212 */ /* 0x000fe400078e33ff */
[----:B------:R-:W-:Y:S01]  /*11c0*/  SHF.R.U32.HI R9, RZ, R18, R9 ;  /* 0x00000012ff097219 */ /* 0x000fe20000011609 */
[----:B------:R-:W3:Y:S01]  /*11d0*/  LDC R30, c[0x0][0x610] ;  /* 0x00018400ff1e7b82 */ /* 0x000ee20000000800 */
[----:B------:R-:W-:Y:S01]  /*11e0*/  IMAD.MOV.U32 R8, RZ, RZ, R36 ;  /* 0x000000ffff087224 */ /* 0x000fe200078e0024 */
[----:B------:R-:W-:Y:S06]  /*11f0*/  @!P0 BRA `(.L_x_14) ;  /* 0x0000000000288947 */ /* 0x000fec0003800000 */
[----:B------:R-:W4:Y:S02]  /*1200*/  LDC R13, c[0x0][0x64c] ;  /* 0x00019300ff0d7b82 */ /* 0x000f240000000800 */
[----:B----4-:R-:W-:-:S05]  /*1210*/  IADD3 R13, P0, R36, R13, RZ ;  /* 0x0000000d240d7210 */ /* 0x010fca0007f1e0ff */
        /* <DEDUP_REMOVED lines=8> */
.L_x_14:
[----:B0-----:R-:W-:Y:S01]  /*12a0*/  SHF.R.U64 R9, R8, R22, R9 ;  /* 0x0000001608097219 */ /* 0x001fe20000001209 */
[----:B-1----:R-:W-:Y:S01]  /*12b0*/  VIADD R10, R27, 0xffffffff ;  /* 0xffffffff1b0a7836 */ /* 0x002fe20000000000 */
[----:B------:R-:W-:Y:S01]  /*12c0*/  SHF.L.U32 R7, R31, R18, RZ ;  /* 0x000000121f077219 */ /* 0x000fe200000006ff */
[----:B------:R-:W-:Y:S01]  /*12d0*/  @P1 IMAD R20, R21, R24, R6 ;  /* 0x0000001815141224 */ /* 0x000fe200078e0206 */
[----:B------:R-:W-:Y:S01]  /*12e0*/  LOP3.LUT R8, R34, R15, RZ, 0xc0, !PT ;  /* 0x0000000f22087212 */ /* 0x000fe200078ec0ff */
[----:B------:R-:W-:Y:S01]  /*12f0*/  IMAD.MOV R11, RZ, RZ, -R9 ;  /* 0x000000ffff0b7224 */ /* 0x000fe200078e0a09 */
[----:B------:R-:W-:Y:S01]  /*1300*/  LOP3.LUT R10, R25, R10, RZ, 0xc0, !PT ;  /* 0x0000000a190a7212 */ /* 0x000fe200078ec0ff */
[----:B------:R-:W-:Y:S02]  /*1310*/  IMAD.MOV.U32 R18, RZ, RZ, R32 ;  /* 0x000000ffff127224 */ /* 0x000fe400078e0020 */
[----:B------:R-:W-:Y:S02]  /*1320*/  IMAD R7, R7, R9, R8 ;  /* 0x0000000907077224 */ /* 0x000fe400078e0208 */
[----:B--2---:R-:W-:-:S02]  /*1330*/  IMAD R6, R11, R26, R36 ;  /* 0x0000001a0b067224 */ /* 0x004fc400078e0224 */
[----:B---3--:R-:W-:Y:S02]  /*1340*/  IMAD R22, R7, R30, R20 ;  /* 0x0000001e07167224 */ /* 0x008fe400078e0214 */
[----:B------:R-:W-:Y:S02]  /*1350*/  IMAD R7, R6, R27, R10 ;  /* 0x0000001b06077224 */ /* 0x000fe400078e020a */
[----:B------:R-:W-:-:S03]  /*1360*/  IMAD.MOV.U32 R8, RZ, RZ, 0x1 ;  /* 0x00000001ff087424 */ /* 0x000fc600078e00ff */
[----:B------:R-:W-:Y:S02]  /*1370*/  SEL R19, R7, R22, !P1 ;  /* 0x0000001607137207 */ /* 0x000fe40004800000 */
[----:B------:R-:W-:-:S07]  /*1380*/  SEL R22, R22, R7, !P1 ;  /* 0x0000000716167207 */ /* 0x000fce0004800000 */
.L_x_12:
[----:B------:R-:W-:Y:S05]  /*1390*/  @!P2 BRA `(.L_x_15) ;  /* 0x00000000000ca947 */ /* 0x000fea0003800000 */
[----:B------:R-:W-:Y:S01]  /*13a0*/  UCGABAR_WAIT ;  /* 0x0000000000007dc7 */ /* 0x000fe20008000000 */
[----:B------:R-:W-:Y:S01]  /*13b0*/  CCTL.IVALL ;  /* 0x00000000ff00798f */ /* 0x000fe20002000000 */
[----:B------:R-:W-:Y:S05]  /*13c0*/  BRA `(.L_x_16) ;  /* 0x0000000000047947 */ /* 0x000fea0003800000 */
.L_x_15:
[----:B------:R-:W-:Y:S06]  /*13d0*/  BAR.SYNC.DEFER_BLOCKING 0x0 ;  /* 0x0000000000007b1d */ /* 0x000fec0000010000 */
.L_x_16:
[----:B------:R-:W-:Y:S05]  /*13e0*/  @!P4 BRA `(.L_x_17) ;  /* 0x00000048002cc947 */ /* 0x000fea0003800000 */
[----:B------:R-:W-:-:S13]  /*13f0*/  ISETP.GT.U32.AND P0, PT, R33, 0x1, PT ;  /* 0x000000012100780c */ /* 0x000fda0003f04070 */
[----:B------:R-:W-:Y:S05]  /*1400*/  @P0 EXIT ;  /* 0x000000000000094d */ /* 0x000fea0003800000 */
.L_x_18:
[----:B------:R-:W-:-:S08]  /*1410*/  NOP ;  /* 0x0000000000007918 */ /* 0x000fd00000000000 */
[----:B------:R-:W1:Y:S02]  /*1420*/  USETMAXREG.TRY_ALLOC.CTAPOOL UP0, 0xe8 ;  /* 0x000000e8000079c8 */ /* 0x000e640008000600 */
[----:B-1----:R-:W-:-:S13]  /*1430*/  PLOP3.LUT P0, PT, PT, PT, UP0, 0x80, 0x0 ;  /* 0x000000000000781c */ /* 0x002fda0003f0f008 */
[----:B------:R-:W-:Y:S05]  /*1440*/  @!P0 BRA `(.L_x_18) ;  /* 0xfffffffc00f08947 */ /* 0x000fea000383ffff */
[----:B------:R-:W-:-:S13]  /*1450*/  LOP3.LUT P0, RZ, R8, 0xff, RZ, 0xc0, !PT ;  /* 0x000000ff08ff7812 */ /* 0x000fda000780c0ff */
[----:B------:R-:W-:Y:S05]  /*1460*/  @!P0 EXIT ;  /* 0x000000000000894d */ /* 0x000fea0003800000 */
[----:B------:R-:W2:Y:S01]  /*1470*/  LDL.64 R10, [R1] ;  /* 0x00000000010a7983 */ /* 0x000ea20000100a00 */
[CC--:B------:R-:W-:Y:S01]  /*1480*/  LEA.HI R5, R3.reuse, R4.reuse, RZ, 0x2 ;  /* 0x0000000403057211 */ /* 0x0c0fe200078f10ff */
[----:B------:R-:W1:Y:S01]  /*1490*/  S2UR UR4, SR_CgaCtaId ;  /* 0x00000000000479c3 */ /* 0x000e620000008800 */
[----:B------:R-:W-:Y:S01]  /*14a0*/  LEA.HI R3, R3, R4, RZ, 0x5 ;  /* 0x0000000403037211 */ /* 0x000fe200078f28ff */
[----:B------:R-:W-:Y:S01]  /*14b0*/  UISETP.LT.AND UP0, UPT, UR40, 0x1, UPT ;  /* 0x000000012800788c */ /* 0x000fe2000bf01270 */
[--C-:B------:R-:W-:Y:S01]  /*14c0*/  SHF.R.S32.HI R92, RZ, 0x2, R5.reuse ;  /* 0x00000002ff5c7819 */ /* 0x100fe20000011405 */
[----:B------:R-:W-:Y:S01]  /*14d0*/  UIADD3 UR5, UR43, -0x1, URZ ;  /* 0xffffffff2b057890 */ /* 0x000fe2000fffe03f */
[----:B------:R-:W-:Y:S01]  /*14e0*/  SHF.R.S32.HI R7, RZ, 0x1f, R5 ;  /* 0x0000001fff077819 */ /* 0x000fe20000011405 */
[----:B------:R-:W-:Y:S01]  /*14f0*/  USEL UR42, UR40, 0x1, UP0 ;  /* 0x00000001282a7887 */ /* 0x000fe20008000000 */
[----:B------:R-:W-:Y:S01]  /*1500*/  SHF.R.S32.HI R3, RZ, 0x5, R3 ;  /* 0x00000005ff037819 */ /* 0x000fe20000011403 */
[----:B------:R-:W3:Y:S01]  /*1510*/  LDC R96, c[0x0][0x658] ;  /* 0x00019600ff607b82 */ /* 0x000ee20000000800 */
[----:B------:R-:W-:Y:S01]  /*1520*/  LEA.HI R7, R7, R92, RZ, 0x3 ;  /* 0x0000005c07077211 */ /* 0x000fe200078f18ff */
[----:B------:R-:W-:Y:S01]  /*1530*/  UMOV UR41, 0x400 ;  /* 0x0000040000297882 */ /* 0x000fe20000000000 */
[----:B------:R-:W-:Y:S01]  /*1540*/  LOP3.LUT R5, R5, 0xfffffffc, RZ, 0xc0, !PT ;  /* 0xfffffffc05057812 */ /* 0x000fe200078ec0ff */
[----:B------:R-:W-:Y:S01]  /*1550*/  UISETP.NE.AND UP0, UPT, UR5, URZ, UPT ;  /* 0x0000003f0500728c */ /* 0x000fe2000bf05270 */
[----:B------:R-:W-:Y:S01]  /*1560*/  LOP3.LUT R7, R7, 0xfffffff8, RZ, 0xc0, !PT ;  /* 0xfffffff807077812 */ /* 0x000fe200078ec0ff */
[----:B------:R-:W-:Y:S01]  /*1570*/  ULDC UR6, c[0x0][0x284] ;  /* 0x0000a10000067ab9 */ /* 0x000fe20000000800 */
[----:B------:R-:W-:Y:S01]  /*1580*/  USHF.L.U32 UR45, UR40, 0x1, URZ ;  /* 0x00000001282d7899 */ /* 0x000fe2000800063f */
[----:B------:R-:W4:Y:S01]  /*1590*/  LDC R6, c[0x0][0x288] ;  /* 0x0000a200ff067b82 */ /* 0x000f220000000800 */
[----:B------:R-:W-:Y:S01]  /*15a0*/  IMAD.IADD R5, R4, 0x1, -R5 ;  /* 0x0000000104057824 */ /* 0x000fe200078e0a05 */
[----:B------:R-:W-:Y:S01]  /*15b0*/  UIADD3 UR42, -UR42, UR40, URZ ;  /* 0x000000282a2a7290 */ /* 0x000fe2000fffe13f */
[----:B------:R-:W-:-:S02]  /*15c0*/  IMAD.IADD R92, R92, 0x1, -R7 ;  /* 0x000000015c5c7824 */ /* 0x000fc400078e0a07 */
[----:B------:R-:W-:Y:S02]  /*15d0*/  IMAD.MOV.U32 R7, RZ, RZ, 0x1 ;  /* 0x00000001ff077424 */ /* 0x000fe400078e00ff */
[--C-:B------:R-:W-:Y:S01]  /*15e0*/  IMAD R101, R3, -0x10, -R92.reuse ;  /* 0xfffffff003657824 */ /* 0x100fe200078e0a5c */
[----:B------:R-:W0:Y:S01]  /*15f0*/  LDC R99, c[0x0][0x600] ;  /* 0x00018000ff637b82 */ /* 0x000e220000000800 */
[--C-:B------:R-:W-:Y:S01]  /*1600*/  SHF.R.S32.HI R93, RZ, 0x1f, R92.reuse ;  /* 0x0000001fff5d7819 */ /* 0x100fe2000001145c */
[----:B-1----:R-:W-:Y:S01]  /*1610*/  ULEA UR41, UR4, UR41, 0x18 ;  /* 0x0000002904297291 */ /* 0x002fe2000f8ec03f */
[----:B------:R-:W-:Y:S01]  /*1620*/  IMAD.SHL.U32 R94, R5, 0x2, RZ ;  /* 0x00000002055e7824 */ /* 0x000fe200078e00ff */
[----:B------:R-:W-:Y:S01]  /*1630*/  USHF.L.U32 UR4, UR5, 0x3, URZ ;  /* 0x0000000305047899 */ /* 0x000fe2000800063f */
[----:B------:R-:W-:Y:S01]  /*1640*/  VIADD R101, R101, UR6 ;  /* 0x0000000665657c36 */ /* 0x000fe20008000000 */
[----:B------:R-:W-:Y:S01]  /*1650*/  USEL UR5, URZ, 0x1, UP0 ;  /* 0x000000013f057887 */ /* 0x000fe20008000000 */
[----:B------:R-:W-:Y:S01]  /*1660*/  IMAD.WIDE R92, R3, 0x10, R92 ;  /* 0x00000010035c7825 */ /* 0x000fe200078e025c */
[----:B------:R-:W-:Y:S01]  /*1670*/  UIADD3 UR46, UR41, 0x60, URZ ;  /* 0x00000060292e7890 */ /* 0x000fe2000fffe03f */
[----:B------:R-:W-:Y:S01]  /*1680*/  SHF.R.S32.HI R95, RZ, 0x1f, R94 ;  /* 0x0000001fff5f7819 */ /* 0x000fe2000001145e */
[----:B------:R-:W-:Y:S01]  /*1690*/  ULOP3.LUT UR4, UR4, 0x8, URZ, 0xc0, !UPT ;  /* 0x0000000804047892 */ /* 0x000fe2000f8ec03f */
[----:B------:R-:W-:Y:S01]  /*16a0*/  IMAD.MOV.U32 R3, RZ, RZ, -0x1 ;  /* 0xffffffffff037424 */ /* 0x000fe200078e00ff */
[----:B------:R-:W-:Y:S01]  /*16b0*/  ULEA UR43, UR43, UR46, 0x3 ;  /* 0x0000002e2b2b7291 */ /* 0x000fe2000f8e183f */
[----:B------:R-:W-:Y:S01]  /*16c0*/  IMAD.U32 R103, RZ, RZ, UR5 ;  /* 0x00000005ff677e24 */ /* 0x000fe2000f8e00ff */
[----:B------:R-:W-:-:S02]  /*16d0*/  ULOP3.LUT UR47, UR4, 0x8, URZ, 0x3c, !UPT ;  /* 0x00000008042f7892 */ /* 0x000fc4000f8e3c3f */
[-C--:B---3--:R-:W-:Y:S01]  /*16e0*/  SHF.L.U32 R3, R3, R96.reuse, RZ ;  /* 0x0000006003037219 */ /* 0x088fe200000006ff */
[----:B----4-:R-:W-:Y:S01]  /*16f0*/  IMAD R97, R5, -0x2, R6 ;  /* 0xfffffffe05617824 */ /* 0x010fe200078e0206 */
[----:B------:R-:W-:Y:S01]  /*1700*/  SHF.L.U32 R96, R7, R96, RZ ;  /* 0x0000006007607219 */ /* 0x000fe200000006ff */
[----:B------:R-:W-:Y:S01]  /*1710*/  ULOP3.LUT UR44, UR4, 0x18, URZ, 0x3c, !UPT ;  /* 0x00000018042c7892 */ /* 0x000fe2000f8e3c3f */
[----:B------:R-:W-:Y:S01]  /*1720*/  LOP3.LUT R100, RZ, R3, RZ, 0x33, !PT ;  /* 0x00000003ff647212 */ /* 0x000fe200078e33ff */
[----:B0-----:R-:W-:Y:S01]  /*1730*/  VIADD R99, R99, 0xffffffff ;  /* 0xffffffff63637836 */ /* 0x001fe20000000000 */
[----:B--2---:R-:W-:-:S09]  /*1740*/  SHF.L.U64.HI R98, R10, 0x1, R0 ;  /* 0x000000010a627819 */ /* 0x004fd20000010200 */
.L_x_170:
[----:B------:R-:W-:-:S04]  /*1750*/  SHF.L.U32 R0, R103, 0x1f, RZ ;  /* 0x0000001f67007819 */ /* 0x000fc800000006ff */
[----:B------:R-:W0:Y:S02]  /*1760*/  SYNCS.PHASECHK.TRANS64.TRYWAIT P0, [UR43+-0x8], R0 ;  /* 0xfffff800ff0075a7 */ /* 0x000e24000800016b */
[----:B01--4-:R-:W-:Y:S05]  /*1770*/  @!P0 BRA `(.L_x_19) ;  /* 0x0000005400ac8947 */ /* 0x013fea0003800000 */
.L_x_193:
[----:B------:R-:W-:Y:S02]  /*1780*/  ULDC UR4, c[0x0][0x28c] ;  /* 0x0000a30000047ab9 */ /* 0x000fe40000000800 */
[----:B------:R-:W-:-:S13]  /*1790*/  ISETP.LT.AND P0, PT, RZ, UR4, PT ;  /* 0x00000004ff007c0c */ /* 0x000fda000bf01270 */
[----:B------:R-:W-:Y:S05]  /*17a0*/  @P0 BRA `(.L_x_20) ;  /* 0x0000000000400947 */ /* 0x000fea0003800000 */
[----:B0-----:R-:W-:Y:S01]  /*17b0*/  MOV R0, 0x0 ;  /* 0x0000000000007802 */ /* 0x001fe20000000f00 */
[----:B------:R-:W-:Y:S01]  /*17c0*/  ULDC.64 UR4, c[0x4][0x68] ;  /* 0x01001a0000047ab9 */ /* 0x000fe20000000a00 */
[----:B------:R-:W-:Y:S01]  /*17d0*/  ULDC.64 UR6, c[0x4][0x8] ;  /* 0x0100020000067ab9 */ /* 0x000fe20000000a00 */
[----:B------:R-:W-:Y:S01]  /*17e0*/  IMAD.U32 R4, RZ, RZ, UR4 ;  /* 0x00000004ff047e24 */ /* 0x000fe2000f8e00ff */
[----:B------:R0:W1:Y:S01]  /*17f0*/  LDC.64 R14, c[0x4][R0] ;  /* 0x01000000000e7b82 */ /* 0x0000620000000a00 */
[----:B------:R-:W-:Y:S01]  /*1800*/  IMAD.U32 R5, RZ, RZ, UR5 ;  /* 0x00000005ff057e24 */ /* 0x000fe2000f8e00ff */
[----:B------:R-:W-:Y:S01]  /*1810*/  ULDC.64 UR4, c[0x4][0x70] ;  /* 0x01001c0000047ab9 */ /* 0x000fe20000000a00 */
[----:B------:R-:W-:Y:S02]  /*1820*/  IMAD.U32 R10, RZ, RZ, UR6 ;  /* 0x00000006ff0a7e24 */ /* 0x000fe4000f8e00ff */
[----:B------:R-:W-:Y:S02]  /*1830*/  IMAD.U32 R6, RZ, RZ, UR4 ;  /* 0x00000004ff067e24 */ /* 0x000fe4000f8e00ff */
[----:B------:R-:W-:-:S02]  /*1840*/  IMAD.U32 R7, RZ, RZ, UR5 ;  /* 0x00000005ff077e24 */ /* 0x000fc4000f8e00ff */
[----:B------:R-:W-:Y:S02]  /*1850*/  IMAD.U32 R11, RZ, RZ, UR7 ;  /* 0x00000007ff0b7e24 */ /* 0x000fe4000f8e00ff */
[----:B------:R-:W-:Y:S02]  /*1860*/  IMAD.MOV.U32 R8, RZ, RZ, 0x1e1 ;  /* 0x000001e1ff087424 */ /* 0x000fe400078e00ff */
[----:B------:R-:W-:Y:S02]  /*1870*/  IMAD.MOV.U32 R12, RZ, RZ, 0x1 ;  /* 0x00000001ff0c7424 */ /* 0x000fe400078e00ff */
[----:B0-----:R-:W-:-:S07]  /*1880*/  IMAD.MOV.U32 R13, RZ, RZ, RZ ;  /* 0x000000ffff0d7224 */ /* 0x001fce00078e00ff */
[----:B------:R-:W-:-:S07]  /*1890*/  LEPC R20, `(.L_x_20) ;  /* 0x000000001014794e */ /* 0x000fce0000000000 */
[----:B-1---5:R-:W-:Y:S05]  /*18a0*/  CALL.ABS.NOINC R14 ;  /* 0x000000000e007343 */ /* 0x022fea0003c00000 */
.L_x_20:
[----:B0-----:R-:W-:-:S04]  /*18b0*/  LOP3.LUT R0, R23, 0x1, RZ, 0xfc, !PT ;  /* 0x0000000117007812 */ /* 0x001fc800078efcff */
[----:B------:R-:W-:-:S13]  /*18c0*/  ISETP.NE.AND P0, PT, R0, 0x3, PT ;  /* 0x000000030000780c */ /* 0x000fda0003f05270 */
[----:B------:R-:W-:Y:S05]  /*18d0*/  @!P0 BRA `(.L_x_21) ;  /* 0x0000000000048947 */ /* 0x000fea0003800000 */
[----:B------:R-:W-:Y:S01]  /*18e0*/  BPT.TRAP 0x1 ;  /* 0x000000040000795c */ /* 0x000fe20000300000 */
.L_x_21:
[----:B------:R-:W-:Y:S02]  /*18f0*/  IMAD.U32 R3, RZ, RZ, UR38 ;  /* 0x00000026ff037e24 */ /* 0x000fe4000f8e00ff */
[----:B------:R-:W-:-:S03]  /*1900*/  IMAD.U32 R0, RZ, RZ, UR39 ;  /* 0x00000027ff007e24 */ /* 0x000fc6000f8e00ff */
[----:B------:R-:W-:Y:S02]  /*1910*/  LEA R3, R3, UR41, 0x3 ;  /* 0x0000002903037c11 */ /* 0x000fe4000f8e18ff */
[----:B------:R-:W-:-:S04]  /*1920*/  SHF.L.U32 R0, R0, 0x1f, RZ ;  /* 0x0000001f00007819 */ /* 0x000fc800000006ff */
[----:B------:R0:W1:Y:S01]  /*1930*/  SYNCS.PHASECHK.TRANS64.TRYWAIT P1, [R3+URZ], R0 ;  /* 0x00000000030075a7 */ /* 0x000062000802017f */
[----:B------:R-:W-:Y:S05]  /*1940*/  @!P0 BRA `(.L_x_22) ;  /* 0x0000000000048947 */ /* 0x000fea0003800000 */
[----:B------:R-:W-:Y:S01]  /*1950*/  BPT.TRAP 0x1 ;  /* 0x000000040000795c */ /* 0x000fe20000300000 */
.L_x_22:
[----:B------:R-:W-:-:S05]  /*1960*/  IMAD.U32 R4, RZ, RZ, UR42 ;  /* 0x0000002aff047e24 */ /* 0x000fca000f8e00ff */
[----:B------:R-:W-:Y:S01]  /*1970*/  ISETP.GE.AND P2, PT, R4, 0x1, PT ;  /* 0x000000010400780c */ /* 0x000fe20003f46270 */
[----:B-1----:R-:W-:-:S12]  /*1980*/  @P1 BRA `(.L_x_23) ;  /* 0x0000000000081947 */ /* 0x002fd80003800000 */
[----:B------:R-:W1:Y:S02]  /*1990*/  SYNCS.PHASECHK.TRANS64.TRYWAIT P1, [R3+URZ], R0 ;  /* 0x00000000030075a7 */ /* 0x000e64000802017f */
[----:B-1----:R-:W-:Y:S05]  /*19a0*/  @!P1 BRA `(.L_x_24) ;  /* 0x0000005400389947 */ /* 0x002fea0003800000 */
.L_x_23:
[----:B------:R-:W-:Y:S05]  /*19b0*/  WARPSYNC.ALL ;  /* 0x0000000000007948 */ /* 0x000fea0003800000 */
[----:B------:R-:W-:Y:S01]  /*19c0*/  UIADD3 UR4, UR41, 0x180, URZ ;  /* 0x0000018029047890 */ /* 0x000fe2000fffe03f */
[----:B------:R-:W-:Y:S01]  /*19d0*/  WARPGROUP.ARRIVE ;  /* 0x00000000000079c5 */ /* 0x000fe20000000000 */
[----:B------:R-:W-:Y:S02]  /*19e0*/  UIADD3 UR5, UR41, 0xa180, URZ ;  /* 0x0000a18029057890 */ /* 0x000fe4000fffe03f */
[----:B------:R-:W-:Y:S02]  /*19f0*/  USHF.R.U32.HI UR4, URZ, 0x4, UR4 ;  /* 0x000000043f047899 */ /* 0x000fe40008011604 */
[----:B------:R-:W-:-:S02]  /*1a00*/  USHF.R.U32.HI UR5, URZ, 0x4, UR5 ;  /* 0x000000043f057899 */ /* 0x000fc40008011605 */
[----:B------:R-:W-:Y:S02]  /*1a10*/  ULOP3.LUT UR4, UR4, 0x3fff, URZ, 0xc0, !UPT ;  /* 0x00003fff04047892 */ /* 0x000fe4000f8ec03f */
[----:B------:R-:W-:Y:S02]  /*1a20*/  ULOP3.LUT UR5, UR5, 0x3fff, URZ, 0xc0, !UPT ;  /* 0x00003fff05057892 */ /* 0x000fe4000f8ec03f */
[----:B------:R-:W-:Y:S02]  /*1a30*/  ULOP3.LUT UR8, UR4, 0x10000, URZ, 0xfc, !UPT ;  /* 0x0001000004087892 */ /* 0x000fe4000f8efc3f */
[----:B------:R-:W-:Y:S02]  /*1a40*/  ULOP3.LUT UR9, UR5, 0x10000, URZ, 0xfc, !UPT ;  /* 0x0001000005097892 */ /* 0x000fe4000f8efc3f */
[----:B------:R-:W-:Y:S02]  /*1a50*/  ULEA UR10, UR38, UR8, 0x9 ;  /* 0x00000008260a7291 */ /* 0x000fe4000f8e483f */
[----:B------:R-:W-:Y:S01]  /*1a60*/  ULEA UR11, UR38, UR9, 0xa ;  /* 0x00000009260b7291 */ /* 0x000fe2000f8e503f */
[----:B------:R-:W-:Y:S01]  /*1a70*/  UMOV UR5, 0x40000040 ;  /* 0x4000004000057882 */ /* 0x000fe20000000000 */
[----:B------:R-:W-:-:S03]  /*1a80*/  UMOV UR7, 0x40000040 ;  /* 0x4000004000077882 */ /* 0x000fc60000000000 */
[----:B------:R-:W-:Y:S02]  /*1a90*/  UMOV UR4, UR10 ;  /* 0x0000000a00047c82 */ /* 0x000fe40008000000 */
[----:B------:R-:W-:Y:S02]  /*1aa0*/  UMOV UR6, UR11 ;  /* 0x0000000b00067c82 */ /* 0x000fe40008000000 */
[----:B------:R-:W-:Y:S01]  /*1ab0*/  IGMMA.64x128x32.S8.S8 R24, gdesc[UR4], RZ, !UPT, gsb0 ;  /* 0x03600000041879f1 */ /* 0x000fe2000c0410ff */
[----:B------:R-:W-:Y:S02]  /*1ac0*/  UIADD3 UR4, UR10, 0x2, URZ ;  /* 0x000000020a047890 */ /* 0x000fe4000fffe03f */
[----:B------:R-:W-:Y:S01]  /*1ad0*/  UIADD3 UR6, UR11, 0x2, URZ ;  /* 0x000000020b067890 */ /* 0x000fe2000fffe03f */
[----:B------:R-:W-:Y:S01]  /*1ae0*/  UMOV UR5, 0x40000040 ;  /* 0x4000004000057882 */ /* 0x000fe20000000000 */
[----:B------:R-:W-:Y:S01]  /*1af0*/  UMOV UR7, 0x40000040 ;  /* 0x4000004000077882 */ /* 0x000fe20000000000 */
[----:B------:R-:W-:-:S02]  /*1b00*/  WARPGROUP.DEPBAR.LE gsb0, 0x0 ;  /* 0x00008000000079c5 */ /* 0x000fc40000010000 */
[----:B------:R-:W-:-:S06]  /*1b10*/  WARPGROUP.ARRIVE ;  /* 0x00000000000079c5 */ /* 0x000fcc0000000000 */
[----:B------:R-:W-:Y:S01]  /*1b20*/  IGMMA.64x128x32.S8.S8 R24, gdesc[UR4], R24, gsb0 ;  /* 0x03600000041879f1 */ /* 0x000fe20008041018 */
[----:B------:R-:W-:Y:S02]  /*1b30*/  UIADD3 UR4, UR10, 0x4, URZ ;  /* 0x000000040a047890 */ /* 0x000fe4000fffe03f */
[----:B------:R-:W-:Y:S01]  /*1b40*/  UIADD3 UR6, UR11, 0x4, URZ ;  /* 0x000000040b067890 */ /* 0x000fe2000fffe03f */
[----:B------:R-:W-:Y:S01]  /*1b50*/  UMOV UR5, 0x40000040 ;  /* 0x4000004000057882 */ /* 0x000fe20000000000 */
[----:B------:R-:W-:Y:S01]  /*1b60*/  UMOV UR7, 0x40000040 ;  /* 0x4000004000077882 */ /* 0x000fe20000000000 */
[----:B------:R-:W-:Y:S02]  /*1b70*/  WARPGROUP.DEPBAR.LE gsb0, 0x0 ;  /* 0x00008000000079c5 */ /* 0x000fe40000010000 */
        /* <DEDUP_REMOVED lines=8> */
[----:B------:R-:W-:Y:S03]  /*1c00*/  IGMMA.64x128x32.S8.S8 R24, gdesc[UR4], R24, gsb0 ;  /* 0x03600000041879f1 */ /* 0x000fe60008041018 */
[----:B------:R-:W-:Y:S02]  /*1c10*/  WARPGROUP.DEPBAR.LE gsb0, 0x0 ;  /* 0x00008000000079c5 */ /* 0x000fe40000010000 */
[----:B------:R-:W-:Y:S05]  /*1c20*/  @!P2 BRA `(.L_x_25) ;  /* 0x000000040014a947 */ /* 0x000fea0003800000 */
[----:B------:R-:W-:Y:S01]  /*1c30*/  UIADD3 UR4, UR38, 0x1, URZ ;  /* 0x0000000126047890 */ /* 0x000fe2000fffe03f */
[----:B01----:R-:W-:Y:S02]  /*1c40*/  IMAD.U32 R0, RZ, RZ, UR42 ;  /* 0x0000002aff007e24 */ /* 0x003fe4000f8e00ff */
[----:B------:R-:W-:Y:S01]  /*1c50*/  IMAD.U32 R3, RZ, RZ, UR38 ;  /* 0x00000026ff037e24 */ /* 0x000fe2000f8e00ff */
[----:B------:R-:W-:-:S04]  /*1c60*/  UISETP.NE.AND UP0, UPT, UR4, 0x5, UPT ;  /* 0x000000050400788c */ /* 0x000fc8000bf05270 */
[----:B------:R-:W-:Y:S02]  /*1c70*/  USEL UR5, URZ, 0x1, UP0 ;  /* 0x000000013f057887 */ /* 0x000fe40008000000 */
[----:B------:R-:W-:Y:S02]  /*1c80*/  USEL UR10, UR4, URZ, UP0 ;  /* 0x0000003f040a7287 */ /* 0x000fe40008000000 */
[----:B------:R-:W-:-:S06]  /*1c90*/  ULOP3.LUT UR5, UR39, UR5, URZ, 0x3c, !UPT ;  /* 0x0000000527057292 */ /* 0x000fcc000f8e3c3f */
[----:B------:R-:W-:-:S07]  /*1ca0*/  IMAD.U32 R6, RZ, RZ, UR5 ;  /* 0x00000005ff067e24 */ /* 0x000fce000f8e00ff */
.L_x_32:
[----:B------:R-:W-:Y:S05]  /*1cb0*/  @!P0 BRA `(.L_x_26) ;  /* 0x0000000000048947 */ /* 0x000fea0003800000 */
[----:B------:R-:W-:Y:S01]  /*1cc0*/  BPT.TRAP 0x1 ;  /* 0x000000040000795c */ /* 0x000fe20000300000 */
.L_x_26:
[----:B------:R-:W-:Y:S01]  /*1cd0*/  ULEA UR4, UR10, UR41, 0x3 ;  /* 0x000000290a047291 */ /* 0x000fe2000f8e183f */
[----:B------:R-:W-:-:S08]  /*1ce0*/  SHF.L.U32 R4, R6, 0x1f, RZ ;  /* 0x0000001f06047819 */ /* 0x000fd000000006ff */
[----:B------:R0:W1:Y:S01]  /*1cf0*/  SYNCS.PHASECHK.TRANS64.TRYWAIT P1, [UR4], R4 ;  /* 0x00000004ff0075a7 */ /* 0x0000620008020144 */
[----:B------:R-:W-:Y:S05]  /*1d00*/  @!P0 BRA `(.L_x_27) ;  /* 0x0000000000048947 */ /* 0x000fea0003800000 */
[----:B------:R-:W-:Y:S01]  /*1d10*/  BPT.TRAP 0x1 ;  /* 0x000000040000795c */ /* 0x000fe20000300000 */
.L_x_27:
[----:B-1----:R-:W-:Y:S05]  /*1d20*/  @P1 BRA `(.L_x_28) ;  /* 0x0000000000081947 */ /* 0x002fea0003800000 */
[----:B------:R-:W1:Y:S02]  /*1d30*/  SYNCS.PHASECHK.TRANS64.TRYWAIT P1, [UR4], R4 ;  /* 0x00000004ff0075a7 */ /* 0x000e640008020144 */
[----:B-1----:R-:W-:Y:S05]  /*1d40*/  @!P1 BRA `(.L_x_29) ;  /* 0x0000005000649947 */ /* 0x002fea0003800000 */
.L_x_28:
[----:B------:R-:W-:Y:S01]  /*1d50*/  ULEA UR11, UR10, UR8, 0x9 ;  /* 0x000000080a0b7291 */ /* 0x000fe2000f8e483f */
[----:B------:R-:W-:Y:S01]  /*1d60*/  WARPGROUP.ARRIVE ;  /* 0x00000000000079c5 */ /* 0x000fe20000000000 */
[----:B------:R-:W-:Y:S01]  /*1d70*/  ULEA UR12, UR10, UR9, 0xa ;  /* 0x000000090a0c7291 */ /* 0x000fe2000f8e503f */
[----:B------:R-:W-:Y:S01]  /*1d80*/  UMOV UR5, 0x40000040 ;  /* 0x4000004000057882 */ /* 0x000fe20000000000 */
[----:B------:R-:W-:-:S03]  /*1d90*/  UMOV UR7, 0x40000040 ;  /* 0x4000004000077882 */ /* 0x000fc60000000000 */
[----:B------:R-:W-:Y:S02]  /*1da0*/  UMOV UR4, UR11 ;  /* 0x0000000b00047c82 */ /* 0x000fe40008000000 */
[----:B------:R-:W-:Y:S02]  /*1db0*/  UMOV UR6, UR12 ;  /* 0x0000000c00067c82 */ /* 0x000fe40008000000 */
[----:B------:R-:W-:Y:S01]  /*1dc0*/  IGMMA.64x128x32.S8.S8 R24, gdesc[UR4], R24, gsb0 ;  /* 0x03600000041879f1 */ /* 0x000fe20008041018 */
        /* <DEDUP_REMOVED lines=23> */
[----:B------:R-:W-:Y:S01]  /*1f40*/  BPT.TRAP 0x1 ;  /* 0x000000040000795c */ /* 0x000fe20000300000 */
.L_x_30:
[----:B------:R-:W-:-:S13]  /*1f50*/  ISETP.NE.AND P1, PT, R89, RZ, PT ;  /* 0x000000ff5900720c */ /* 0x000fda0003f25270 */
[----:B01----:R-:W-:-:S05]  /*1f60*/  @P1 LEA R4, R3, UR41, 0x3 ;  /* 0x0000002903041c11 */ /* 0x003fca000f8e18ff */
[----:B------:R-:W-:-:S05]  /*1f70*/  @P1 VIADD R5, R4, 0x28 ;  /* 0x0000002804051836 */ /* 0x000fca0000000000 */
[----:B------:R-:W-:-:S04]  /*1f80*/  @P1 PRMT R5, R88, 0x654, R5 ;  /* 0x0000065458051816 */ /* 0x000fc80000000005 */
[----:B------:R0:W-:Y:S01]  /*1f90*/  @P1 SYNCS.ARRIVE.TRANS64.RED.A1T0 RZ, [R5+URZ], RZ ;  /* 0x000000ff05ff19a7 */ /* 0x0001e2000810043f */
[----:B------:R-:W-:-:S13]  /*1fa0*/  ISETP.GT.U32.AND P1, PT, R23, 0x1, PT ;  /* 0x000000011700780c */ /* 0x000fda0003f24070 */
[----:B0-----:R-:W-:Y:S05]  /*1fb0*/  @P1 BRA `(.L_x_31) ;  /* 0x0000000000041947 */ /* 0x001fea0003800000 */
[----:B------:R-:W-:Y:S01]  /*1fc0*/  BPT.TRAP 0x1 ;  /* 0x000000040000795c */ /* 0x000fe20000300000 */
.L_x_31:
[----:B------:R-:W-:Y:S01]  /*1fd0*/  UIADD3 UR10, UR10, 0x1, URZ ;  /* 0x000000010a0a7890 */ /* 0x000fe2000fffe03f */
[C---:B------:R-:W-:Y:S01]  /*1fe0*/  ISETP.GT.AND P2, PT, R0.reuse, 0x1, PT ;  /* 0x000000010000780c */ /* 0x040fe20003f44270 */
[----:B------:R-:W-:Y:S02]  /*1ff0*/  VIADD R3, R3, 0x1 ;  /* 0x0000000103037836 */ /* 0x000fe40000000000 */
[----:B------:R-:W-:Y:S01]  /*2000*/  UISETP.NE.AND UP0, UPT, UR10, 0x5, UPT ;  /* 0x000000050a00788c */ /* 0x000fe2000bf05270 */
[----:B------:R-:W-:Y:S02]  /*2010*/  VIADD R0, R0, 0xffffffff ;  /* 0xffffffff00007836 */ /* 0x000fe40000000000 */
[C---:B------:R-:W-:Y:S01]  /*2020*/  ISETP.NE.AND P1, PT, R3.reuse, 0x5, PT ;  /* 0x000000050300780c */ /* 0x040fe20003f25270 */
[----:B------:R-:W-:Y:S02]  /*2030*/  USEL UR4, URZ, 0x1, UP0 ;  /* 0x000000013f047887 */ /* 0x000fe40008000000 */
[----:B------:R-:W-:Y:S01]  /*2040*/  USEL UR10, UR10, URZ, UP0 ;  /* 0x0000003f0a0a7287 */ /* 0x000fe20008000000 */
[----:B------:R-:W-:-:S03]  /*2050*/  SEL R3, R3, RZ, P1 ;  /* 0x000000ff03037207 */ /* 0x000fc60000800000 */
[----:B------:R-:W-:Y:S01]  /*2060*/  LOP3.LUT R6, R6, UR4, RZ, 0x3c, !PT ;  /* 0x0000000406067c12 */ /* 0x000fe2000f8e3cff */
[----:B------:R-:W-:Y:S07]  /*2070*/  @P2 BRA `(.L_x_32) ;  /* 0xfffffffc000c2947 */ /* 0x000fee000383ffff */
.L_x_25:
[----:B01----:R-:W0:Y:S01]  /*2080*/  LDC R0, c[0x0][0x28c] ;  /* 0x0000a300ff007b82 */ /* 0x003e220000000800 */
[----:B------:R-:W-:-:S04]  /*2090*/  IMAD.U32 R3, RZ, RZ, UR47 ;  /* 0x0000002fff037e24 */ /* 0x000fc8000f8e00ff */
[----:B------:R1:W-:Y:S01]  /*20a0*/  SYNCS.ARRIVE.TRANS64.A1T0 RZ, [R3+UR46], RZ ;  /* 0x000000ff03ff79a7 */ /* 0x0003e2000810002e */
[----:B0-----:R-:W-:-:S13]  /*20b0*/  ISETP.GE.AND P1, PT, R0, 0x1, PT ;  /* 0x000000010000780c */ /* 0x001fda0003f26270 */
[----:B-1----:R-:W-:Y:S05]  /*20c0*/  @!P1 BRA `(.L_x_33) ;  /* 0x0000000000449947 */ /* 0x002fea0003800000 */
[----:B------:R-:W-:Y:S05]  /*20d0*/  @!P0 BRA `(.L_x_34) ;  /* 0x0000000000048947 */ /* 0x000fea0003800000 */
[----:B------:R-:W-:Y:S01]  /*20e0*/  BPT.TRAP 0x1 ;  /* 0x000000040000795c */ /* 0x000fe20000300000 */
.L_x_34:
[----:B------:R-:W-:-:S13]  /*20f0*/  ISETP.NE.AND P0, PT, R89, RZ, PT ;  /* 0x000000ff5900720c */ /* 0x000fda0003f05270 */
[----:B------:R-:W-:-:S05]  /*2100*/  VOTEU.ANY UP0, P0 ;  /* 0x00000000003f7886 */ /* 0x000fca0000000100 */
[----:B------:R-:W-:-:S06]  /*2110*/  @UP0 UIADD3 UR4, UR38, UR42, URZ ;  /* 0x0000002a26040290 */ /* 0x000fcc000fffe03f */
[----:B------:R-:W-:Y:S02]  /*2120*/  IMAD.U32 R4, RZ, RZ, UR4 ;  /* 0x00000004ff047e24 */ /* 0x000fe4000f8e00ff */
[----:B------:R-:W-:Y:S02]  /*2130*/  IMAD.U32 R3, RZ, RZ, UR4 ;  /* 0x00000004ff037e24 */ /* 0x000fe4000f8e00ff */
[----:B------:R-:W-:-:S05]  /*2140*/  @P0 IMAD.WIDE.U32 R4, R4, -0x33333333, RZ ;  /* 0xcccccccd04040825 */ /* 0x000fca00078e00ff */
[----:B------:R-:W-:-:S05]  /*2150*/  @P0 SHF.R.U32.HI R0, RZ, 0x2, R5 ;  /* 0x00000002ff000819 */ /* 0x000fca0000011605 */
[----:B------:R-:W-:-:S05]  /*2160*/  @P0 IMAD R0, R0, -0x5, R3 ;  /* 0xfffffffb00000824 */ /* 0x000fca00078e0203 */
[----:B------:R-:W-:-:S05]  /*2170*/  @P0 LEA R0, R0, UR41, 0x3 ;  /* 0x0000002900000c11 */ /* 0x000fca000f8e18ff */
[----:B------:R-:W-:-:S05]  /*2180*/  @P0 VIADD R3, R0, 0x28 ;  /* 0x0000002800030836 */ /* 0x000fca0000000000 */
[----:B------:R-:W-:-:S04]  /*2190*/  @P0 PRMT R3, R88, 0x654, R3 ;  /* 0x0000065458030816 */ /* 0x000fc80000000003 */
[----:B------:R0:W-:Y:S01]  /*21a0*/  @P0 SYNCS.ARRIVE.TRANS64.RED.A1T0 RZ, [R3+URZ], RZ ;  /* 0x000000ff03ff09a7 */ /* 0x0001e2000810043f */
[----:B------:R-:W-:-:S13]  /*21b0*/  ISETP.GT.U32.AND P0, PT, R23, 0x1, PT ;  /* 0x000000011700780c */ /* 0x000fda0003f04070 */
[----:B0-----:R-:W-:Y:S05]  /*21c0*/  @P0 BRA `(.L_x_33) ;  /* 0x0000000000040947 */ /* 0x001fea0003800000 */
[----:B------:R-:W-:Y:S01]  /*21d0*/  BPT.TRAP 0x1 ;  /* 0x000000040000795c */ /* 0x000fe20000300000 */
.L_x_33:
[----:B------:R-:W-:Y:S01]  /*21e0*/  SHF.L.U32 R3, R103, 0x1f, RZ ;  /* 0x0000001f67037819 */ /* 0x000fe200000006ff */
[----:B------:R-:W-:Y:S01]  /*21f0*/  UIADD3 UR38, UR38, UR45, URZ ;  /* 0x0000002d26267290 */ /* 0x000fe2000fffe03f */
[----:B------:R-:W-:Y:S01]  /*2200*/  IMAD.SHL.U32 R0, R22, 0x40, RZ ;  /* 0x0000004016007824 */ /* 0x000fe200078e00ff */
[----:B------:R-:W-:Y:S01]  /*2210*/  UISETP.GE.U32.AND UP1, UPT, UR45, 0x5, UPT ;  /* 0x000000052d00788c */ /* 0x000fe2000bf26070 */
[----:B------:R-:W0:Y:S01]  /*2220*/  SYNCS.PHASECHK.TRANS64.TRYWAIT P0, [UR43+0x8], R3 ;  /* 0x00000803ff0075a7 */ /* 0x000e22000800016b */
[----:B------:R-:W-:-:S04]  /*2230*/  UISETP.GT.U32.AND UP0, UPT, UR38, 0x4, UPT ;  /* 0x000000042600788c */ /* 0x000fc8000bf04070 */
[----:B------:R-:W-:-:S04]  /*2240*/  UISETP.LT.U32.AND UP0, UPT, UR45, 0x5, UP0 ;  /* 0x000000052d00788c */ /* 0x000fc80008701070 */
[----:B------:R-:W-:Y:S02]  /*2250*/  USEL UR6, URZ, 0x1, !UP0 ;  /* 0x000000013f067887 */ /* 0x000fe4000c000000 */
[----:B------:R-:W-:Y:S02]  /*2260*/  @UP1 UIMAD.WIDE.U32 UR4, UR38, -0x33333333, URZ ;  /* 0xcccccccd260418a5 */ /* 0x000fe4000f8e003f */
[----:B------:R-:W-:Y:S02]  /*2270*/  ULOP3.LUT UR39, UR39, UR6, URZ, 0x3c, !UPT ;  /* 0x0000000627277292 */ /* 0x000fe4000f8e3c3f */
[----:B------:R-:W-:-:S04]  /*2280*/  @UP1 USHF.R.U32.HI UR4, URZ, 0x2, UR5 ;  /* 0x000000023f041899 */ /* 0x000fc80008011605 */
[----:B------:R-:W-:Y:S01]  /*2290*/  @UP1 ULOP3.LUT UR39, UR39, 0x1, UR4, 0x78, !UPT ;  /* 0x0000000127271892 */ /* 0x000fe2000f8e7804 */
[----:B0-----:R-:W-:Y:S11]  /*22a0*/  @!P0 BRA `(.L_x_35) ;  /* 0x0000004c00248947 */ /* 0x001ff60003800000 */
.L_x_194:
[----:B------:R-:W-:Y:S01]  /*22b0*/  ULDC UR4, c[0x0][0x284] ;  /* 0x0000a10000047ab9 */ /* 0x000fe20000000800 */
[----:B------:R-:W-:Y:S01]  /*22c0*/  IMAD.SHL.U32 R13, R19, 0x80, RZ ;  /* 0x00000080130d7824 */ /* 0x000fe200078e00ff */
[----:B------:R-:W-:Y:S01]  /*22d0*/  ISETP.GE.AND P0, PT, R0, UR4, PT ;  /* 0x0000000400007c0c */ /* 0x000fe2000bf06270 */
[----:B------:R-:W-:-:S03]  /*22e0*/  ULDC UR4, c[0x0][0x288] ;  /* 0x0000a20000047ab9 */ /* 0x000fc60000000800 */
[----:B------:R-:W-:-:S13]  /*22f0*/  ISETP.GE.OR P0, PT, R13, UR4, P0 ;  /* 0x000000040d007c0c */ /* 0x000fda0008706670 */
[----:B------:R-:W-:Y:S05]  /*2300*/  @P0 BRA `(.L_x_36) ;  /* 0x0000003000c80947 */ /* 0x000fea0003800000 */
[----:B------:R-:W1:Y:S01]  /*2310*/  LDC.64 R8, c[0x0][0x5c8] ;  /* 0x00017200ff087b82 */ /* 0x000e620000000a00 */
[----:B------:R-:W-:Y:S01]  /*2320*/  SHF.R.S32.HI R11, RZ, 0x1f, R18 ;  /* 0x0000001fff0b7819 */ /* 0x000fe20000011412 */
[----:B------:R-:W-:Y:S01]  /*2330*/  ULDC.64 UR4, c[0x0][0x5d0] ;  /* 0x0001740000047ab9 */ /* 0x000fe20000000a00 */
[----:B------:R-:W-:Y:S01]  /*2340*/  SHF.R.S32.HI R10, RZ, 0x1f, R13 ;  /* 0x0000001fff0a7819 */ /* 0x000fe2000001140d */
[----:B0-----:R-:W-:Y:S01]  /*2350*/  IMAD.WIDE.U32 R4, R18, UR4, R94 ;  /* 0x0000000412047c25 */ /* 0x001fe2000f8e005e */
[----:B------:R-:W-:Y:S03]  /*2360*/  BSSY B0, `(.L_x_36) ;  /* 0x000032c000007945 */ /* 0x000fe60003800000 */
[----:B------:R-:W-:Y:S01]  /*2370*/  IMAD R3, R11, UR4, RZ ;  /* 0x000000040b037c24 */ /* 0x000fe2000f8e02ff */
[----:B------:R-:W-:Y:S01]  /*2380*/  IADD3 R4, P0, R13, R4, RZ ;  /* 0x000000040d047210 */ /* 0x000fe20007f1e0ff */
[----:B------:R-:W-:-:S04]  /*2390*/  IMAD.WIDE R14, R22, 0x40, R92 ;  /* 0x00000040160e7825 */ /* 0x000fc800078e025c */
[----:B------:R-:W-:Y:S01]  /*23a0*/  IMAD R3, R18, UR5, R3 ;  /* 0x0000000512037c24 */ /* 0x000fe2000f8e0203 */
[----:B------:R-:W-:Y:S01]  /*23b0*/  ULDC.64 UR4, c[0x0][0x5c0] ;  /* 0x0001700000047ab9 */ /* 0x000fe20000000a00 */
[----:B------:R-:W-:Y:S02]  /*23c0*/  IMAD.IADD R20, R101, 0x1, -R0 ;  /* 0x0000000165147824 */ /* 0x000fe400078e0a00 */
[----:B------:R-:W-:Y:S01]  /*23d0*/  IMAD.IADD R19, R97, 0x1, -R13 ;  /* 0x0000000161137824 */ /* 0x000fe200078e0a0d */
[----:B------:R-:W-:Y:S01]  /*23e0*/  IADD3.X R5, R10, R5, R3, P0, !PT ;  /* 0x000000050a057210 */ /* 0x000fe200007fe403 */
[-C--:B-1----:R-:W-:Y:S02]  /*23f0*/  IMAD R3, R15, R8.reuse, RZ ;  /* 0x000000080f037224 */ /* 0x082fe400078e02ff */
[----:B------:R-:W-:-:S04]  /*2400*/  IMAD.WIDE.U32 R4, R14, R8, R4 ;  /* 0x000000080e047225 */ /* 0x000fc800078e0004 */
[----:B------:R-:W-:Y:S01]  /*2410*/  IMAD R3, R14, R9, R3 ;  /* 0x000000090e037224 */ /* 0x000fe200078e0203 */
[----:B------:R-:W-:-:S04]  /*2420*/  IADD3 R4, P0, R4, UR4, RZ ;  /* 0x0000000404047c10 */ /* 0x000fc8000ff1e0ff */
[----:B------:R-:W-:Y:S02]  /*2430*/  IADD3.X R5, R5, UR5, R3, P0, !PT ;  /* 0x0000000505057c10 */ /* 0x000fe400087fe403 */
[----:B-----5:R-:W-:Y:S02]  /*2440*/  ISETP.NE.AND P0, PT, R91, RZ, PT ;  /* 0x000000ff5b00720c */ /* 0x020fe40003f05270 */
[----:B------:R-:W-:-:S04]  /*2450*/  LEA R6, P1, R8, R4, 0x3 ;  /* 0x0000000408067211 */ /* 0x000fc800078218ff */
[----:B------:R-:W-:-:S07]  /*2460*/  LEA.HI.X R7, R8, R5, R9, 0x3, P1 ;  /* 0x0000000508077211 */ /* 0x000fce00008f1c09 */
[----:B------:R-:W-:Y:S05]  /*2470*/  @!P0 BRA `(.L_x_37) ;  /* 0x0000002400608947 */ /* 0x000fea0003800000 */
[----:B------:R-:W0:Y:S01]  /*2480*/  LDC.64 R104, c[0x0][0x5b0] ;  /* 0x00016c00ff687b82 */ /* 0x000e220000000a00 */
[----:B------:R-:W-:Y:S01]  /*2490*/  ULDC.64 UR4, c[0x0][0x5b8] ;  /* 0x00016e0000047ab9 */ /* 0x000fe20000000a00 */
[----:B------:R-:W-:Y:S01]  /*24a0*/  ISETP.GE.AND P1, PT, R20, 0x1, PT ;  /* 0x000000011400780c */ /* 0x000fe20003f26270 */
[C---:B------:R-:W-:Y:S01]  /*24b0*/  IMAD.WIDE.U32 R8, R18.reuse, UR4, R94 ;  /* 0x0000000412087c25 */ /* 0x040fe2000f8e005e */
[----:B------:R-:W-:Y:S02]  /*24c0*/  BSSY B1, `(.L_x_38) ;  /* 0x000000e000017945 */ /* 0x000fe40003800000 */
[----:B------:R-:W-:Y:S01]  /*24d0*/  ISETP.LT.OR P5, PT, R19, 0x1, !P1 ;  /* 0x000000011300780c */ /* 0x000fe20004fa1670 */
[----:B------:R-:W-:Y:S01]  /*24e0*/  IMAD R3, R11, UR4, RZ ;  /* 0x000000040b037c24 */ /* 0x000fe2000f8e02ff */
[----:B------:R-:W1:Y:S01]  /*24f0*/  LDC.64 R106, c[0x0][0x5a8] ;  /* 0x00016a00ff6a7b82 */ /* 0x000e620000000a00 */
[----:B------:R-:W-:Y:S02]  /*2500*/  IADD3 R12, P0, R13, R8, RZ ;  /* 0x000000080d0c7210 */ /* 0x000fe40007f1e0ff */
[----:B------:R-:W-:-:S05]  /*2510*/  IMAD R3, R18, UR5, R3 ;  /* 0x0000000512037c24 */ /* 0x000fca000f8e0203 */
[----:B------:R-:W-:Y:S01]  /*2520*/  IADD3.X R13, R10, R9, R3, P0, !PT ;  /* 0x000000090a0d7210 */ /* 0x000fe200007fe403 */
[-C--:B0-----:R-:W-:Y:S02]  /*2530*/  IMAD R0, R15, R104.reuse, RZ ;  /* 0x000000680f007224 */ /* 0x081fe400078e02ff */
[----:B------:R-:W-:-:S04]  /*2540*/  IMAD.WIDE.U32 R8, R14, R104, R12 ;  /* 0x000000680e087225 */ /* 0x000fc800078e000c */
[----:B------:R-:W-:Y:S01]  /*2550*/  IMAD R21, R14, R105, R0 ;  /* 0x000000690e157224 */ /* 0x000fe200078e0200 */
[----:B-1----:R-:W-:-:S04]  /*2560*/  IADD3 R8, P0, R8, R106, RZ ;  /* 0x0000006a08087210 */ /* 0x002fc80007f1e0ff */
[----:B------:R-:W-:Y:S01]  /*2570*/  IADD3.X R9, R107, R9, R21, P0, !PT ;  /* 0x000000096b097210 */ /* 0x000fe200007fe415 */
[----:B------:R-:W-:Y:S08]  /*2580*/  @P5 BRA `(.L_x_39) ;  /* 0x0000000000045947 */ /* 0x000ff00003800000 */
[----:B------:R0:W5:Y:S02]  /*2590*/  LDG.E.U8 R102, desc[UR36][R8.64] ;  /* 0x0000002408667981 */ /* 0x000164000c1e1100 */
.L_x_39:
[----:B------:R-:W-:Y:S05]  /*25a0*/  BSYNC B1 ;  /* 0x0000000000017941 */ /* 0x000fea0003800000 */
.L_x_38:
[----:B-----5:R-:W-:Y:S01]  /*25b0*/  LOP3.LUT R0, R102, 0xffff, RZ, 0xc0, !PT ;  /* 0x0000ffff66007812 */ /* 0x020fe200078ec0ff */
[----:B------:R-:W-:Y:S01]  /*25c0*/  IMAD.SHL.U32 R10, R104, 0x8, RZ ;  /* 0x00000008680a7824 */ /* 0x000fe200078e00ff */
[----:B------:R-:W-:Y:S01]  /*25d0*/  ISETP.LT.OR P2, PT, R19, 0x2, !P1 ;  /* 0x000000021300780c */ /* 0x000fe20004f41670 */
[----:B------:R-:W-:Y:S01]  /*25e0*/  BSSY B1, `(.L_x_40) ;  /* 0x000000e000017945 */ /* 0x000fe20003800000 */
[----:B------:R-:W-:Y:S02]  /*25f0*/  PRMT R0, R0, 0x8880, RZ ;  /* 0x0000888000007816 */ /* 0x000fe400000000ff */
[----:B------:R-:W-:Y:S02]  /*2600*/  SHF.L.U64.HI R11, R104, 0x3, R105 ;  /* 0x00000003680b7819 */ /* 0x000fe40000010269 */
[----:B------:R-:W-:Y:S01]  /*2610*/  ISETP.GE.AND P0, PT, R20, 0x9, PT ;  /* 0x000000091400780c */ /* 0x000fe20003f06270 */
[----:B------:R-:W-:Y:S02]  /*2620*/  IMAD R3, R0, R91, RZ ;  /* 0x0000005b00037224 */ /* 0x000fe400078e02ff */
[----:B------:R-:W-:-:S04]  /*2630*/  IMAD.WIDE.U32 R10, R14, R104, R10 ;  /* 0x000000680e0a7225 */ /* 0x000fc800078e000a */
[----:B------:R-:W-:Y:S01]  /*2640*/  @!P5 IMAD R15, R24, R90, R3 ;  /* 0x0000005a180fd224 */ /* 0x000fe200078e0203 */
[----:B------:R-:W-:Y:S01]  /*2650*/  IADD3 R10, P3, P4, R12, R106, R10 ;  /* 0x0000006a0c0a7210 */ /* 0x000fe20007c7e00a */
[----:B------:R-:W-:-:S03]  /*2660*/  IMAD.IADD R14, R21, 0x1, R11 ;  /* 0x00000001150e7824 */ /* 0x000fc600078e020b */
[----:B------:R1:W-:Y:S01]  /*2670*/  @!P5 STG.E.U8 desc[UR36][R4.64], R15 ;  /* 0x0000000f0400d986 */ /* 0x0003e2000c101124 */
[----:B------:R-:W-:Y:S08]  /*2680*/  @P2 BRA `(.L_x_41) ;  /* 0x00000000000c2947 */ /* 0x000ff00003800000 */
[----:B------:R-:W2:Y:S02]  /*2690*/  LDG.E.U8 R102, desc[UR36][R8.64+0x1] ;  /* 0x0000012408667981 */ /* 0x000ea4000c1e1100 */
[----:B--2---:R-:W-:-:S05]  /*26a0*/  PRMT R0, R102, 0x8880, RZ ;  /* 0x0000888066007816 */ /* 0x004fca00000000ff */
[----:B------:R-:W-:-:S07]  /*26b0*/  IMAD R3, R0, R91, RZ ;  /* 0x0000005b00037224 */ /* 0x000fce00078e02ff */
.L_x_41:
[----:B------:R-:W-:Y:S05]  /*26c0*/  BSYNC B1 ;  /* 0x0000000000017941 */ /* 0x000fea0003800000 */
.L_x_40:
[----:B------:R-:W-:Y:S01]  /*26d0*/  ISETP.LT.OR P5, PT, R19, 0x1, !P0 ;  /* 0x000000011300780c */ /* 0x000fe200047a1670 */
[----:B------:R-:W-:Y:S01]  /*26e0*/  @!P2 IMAD R25, R25, R90, R3 ;  /* 0x0000005a1919a224 */ /* 0x000fe200078e0203 */
[----:B------:R-:W-:Y:S01]  /*26f0*/  BSSY B1, `(.L_x_42) ;  /* 0x000000a000017945 */ /* 0x000fe20003800000 */
[----:B------:R-:W-:Y:S02]  /*2700*/  IADD3.X R11, R13, R107, R14, P3, P4 ;  /* 0x0000006b0d0b7210 */ /* 0x000fe40001fe840e */
[C---:B------:R-:W-:Y:S01]  /*2710*/  ISETP.LT.OR P3, PT, R19.reuse, 0x2, !P0 ;  /* 0x000000021300780c */ /* 0x040fe20004761670 */
[----:B------:R2:W-:Y:S01]  /*2720*/  @!P2 STG.E.U8 desc[UR36][R4.64+0x1], R25 ;  /* 0x000001190400a986 */ /* 0x0005e2000c101124 */
[C---:B------:R-:W-:Y:S02]  /*2730*/  ISETP.LT.OR P4, PT, R19.reuse, 0x9, !P1 ;  /* 0x000000091300780c */ /* 0x040fe40004f81670 */
[----:B------:R-:W-:-:S04]  /*2740*/  ISETP.LT.OR P2, PT, R19, 0xa, !P1 ;  /* 0x0000000a1300780c */ /* 0x000fc80004f41670 */
[----:B------:R-:W-:Y:S09]  /*2750*/  @P5 BRA `(.L_x_43) ;  /* 0x00000000000c5947 */ /* 0x000ff20003800000 */
[----:B------:R-:W3:Y:S02]  /*2760*/  LDG.E.U8 R102, desc[UR36][R10.64] ;  /* 0x000000240a667981 */ /* 0x000ee4000c1e1100 */
[----:B---3--:R-:W-:-:S05]  /*2770*/  PRMT R0, R102, 0x8880, RZ ;  /* 0x0000888066007816 */ /* 0x008fca00000000ff */
[----:B------:R-:W-:-:S07]  /*2780*/  IMAD R3, R0, R91, RZ ;  /* 0x0000005b00037224 */ /* 0x000fce00078e02ff */
.L_x_43:
[----:B------:R-:W-:Y:S05]  /*2790*/  BSYNC B1 ;  /* 0x0000000000017941 */ /* 0x000fea0003800000 */
.L_x_42:
[----:B------:R-:W-:Y:S01]  /*27a0*/  @!P5 IMAD R13, R26, R90, R3 ;  /* 0x0000005a1a0dd224 */ /* 0x000fe200078e0203 */
[----:B------:R-:W-:Y:S04]  /*27b0*/  BSSY B1, `(.L_x_44) ;  /* 0x0000006000017945 */ /* 0x000fe80003800000 */
[----:B------:R3:W-:Y:S01]  /*27c0*/  @!P5 STG.E.U8 desc[UR36][R6.64], R13 ;  /* 0x0000000d0600d986 */ /* 0x0007e2000c101124 */
[----:B------:R-:W-:Y:S05]  /*27d0*/  @P3 BRA `(.L_x_45) ;  /* 0x00000000000c3947 */ /* 0x000fea0003800000 */
[----:B------:R-:W4:Y:S02]  /*27e0*/  LDG.E.U8 R102, desc[UR36][R10.64+0x1] ;  /* 0x000001240a667981 */ /* 0x000f24000c1e1100 */
[----:B----4-:R-:W-:-:S05]  /*27f0*/  PRMT R0, R102, 0x8880, RZ ;  /* 0x0000888066007816 */ /* 0x010fca00000000ff */
[----:B------:R-:W-:-:S07]  /*2800*/  IMAD R3, R0, R91, RZ ;  /* 0x0000005b00037224 */ /* 0x000fce00078e02ff */
.L_x_45:
[----:B------:R-:W-:Y:S05]  /*2810*/  BSYNC B1 ;  /* 0x0000000000017941 */ /* 0x000fea0003800000 */
.L_x_44:
[----:B------:R-:W-:Y:S01]  /*2820*/  @!P3 IMAD R27, R27, R90, R3 ;  /* 0x0000005a1b1bb224 */ /* 0x000fe200078e0203 */
[----:B------:R-:W-:Y:S04]  /*2830*/  BSSY B1, `(.L_x_46) ;  /* 0x0000006000017945 */ /* 0x000fe80003800000 */
[----:B------:R4:W-:Y:S01]  /*2840*/  @!P3 STG.E.U8 desc[UR36][R6.64+0x1], R27 ;  /* 0x0000011b0600b986 */ /* 0x0009e2000c101124 */
[----:B------:R-:W-:Y:S05]  /*2850*/  @P4 BRA `(.L_x_47) ;  /* 0x00000000000c4947 */ /* 0x000fea0003800000 */
[----:B------:R-:W5:Y:S02]  /*2860*/  LDG.E.U8 R102, desc[UR36][R8.64+0x8] ;  /* 0x0000082408667981 */ /* 0x000f64000c1e1100 */
[----:B-----5:R-:W-:-:S05]  /*2870*/  PRMT R0, R102, 0x8880, RZ ;  /* 0x0000888066007816 */ /* 0x020fca00000000ff */
[----:B------:R-:W-:-:S07]  /*2880*/  IMAD R3, R0, R91, RZ ;  /* 0x0000005b00037224 */ /* 0x000fce00078e02ff */
.L_x_47:
[----:B------:R-:W-:Y:S05]  /*2890*/  BSYNC B1 ;  /* 0x0000000000017941 */ /* 0x000fea0003800000 */
.L_x_46:
[----:B---3--:R-:W-:Y:S01]  /*28a0*/  @!P4 IMAD R13, R28, R90, R3 ;  /* 0x0000005a1c0dc224 */ /* 0x008fe200078e0203 */
[----:B------:R-:W-:Y:S04]  /*28b0*/  BSSY B1, `(.L_x_48) ;  /* 0x0000006000017945 */ /* 0x000fe80003800000 */
[----:B------:R3:W-:Y:S01]  /*28c0*/  @!P4 STG.E.U8 desc[UR36][R4.64+0x8], R13 ;  /* 0x0000080d0400c986 */ /* 0x0007e2000c101124 */
[----:B------:R-:W-:Y:S05]  /*28d0*/  @P2 BRA `(.L_x_49) ;  /* 0x00000000000c2947 */ /* 0x000fea0003800000 */
[----:B------:R-:W5:Y:S02]  /*28e0*/  LDG.E.U8 R102, desc[UR36][R8.64+0x9] ;  /* 0x0000092408667981 */ /* 0x000f64000c1e1100 */
[----:B-----5:R-:W-:-:S05]  /*28f0*/  PRMT R0, R102, 0x8880, RZ ;  /* 0x0000888066007816 */ /* 0x020fca00000000ff */
[----:B------:R-:W-:-:S07]  /*2900*/  IMAD R3, R0, R91, RZ ;  /* 0x0000005b00037224 */ /* 0x000fce00078e02ff */
.L_x_49:
[----:B------:R-:W-:Y:S05]  /*2910*/  BSYNC B1 ;  /* 0x0000000000017941 */ /* 0x000fea0003800000 */
.L_x_48:
[----:B------:R-:W-:Y:S01]  /*2920*/  ISETP.LT.OR P4, PT, R19, 0x9, !P0 ;  /* 0x000000091300780c */ /* 0x000fe20004781670 */
[----:B------:R-:W-:Y:S01]  /*2930*/  @!P2 IMAD R29, R29, R90, R3 ;  /* 0x0000005a1d1da224 */ /* 0x000fe200078e0203 */
[----:B------:R-:W-:Y:S01]  /*2940*/  BSSY B1, `(.L_x_50) ;  /* 0x0000009000017945 */ /* 0x000fe20003800000 */
[C---:B------:R-:W-:Y:S02]  /*2950*/  ISETP.LT.OR P3, PT, R19.reuse, 0xa, !P0 ;  /* 0x0000000a1300780c */ /* 0x040fe40004761670 */
[C---:B------:R-:W-:Y:S01]  /*2960*/  ISETP.LT.OR P5, PT, R19.reuse, 0x11, !P1 ;  /* 0x000000111300780c */ /* 0x040fe20004fa1670 */
[----:B------:R0:W-:Y:S01]  /*2970*/  @!P2 STG.E.U8 desc[UR36][R4.64+0x9], R29 ;  /* 0x0000091d0400a986 */ /* 0x0001e2000c101124 */
[----:B------:R-:W-:-:S06]  /*2980*/  ISETP.LT.OR P2, PT, R19, 0x12, !P1 ;  /* 0x000000121300780c */ /* 0x000fcc0004f41670 */
[----:B------:R-:W-:Y:S07]  /*2990*/  @P4 BRA `(.L_x_51) ;  /* 0x00000000000c4947 */ /* 0x000fee0003800000 */
[----:B------:R-:W5:Y:S02]  /*29a0*/  LDG.E.U8 R102, desc[UR36][R10.64+0x8] ;  /* 0x000008240a667981 */ /* 0x000f64000c1e1100 */
[----:B-----5:R-:W-:-:S05]  /*29b0*/  PRMT R0, R102, 0x8880, RZ ;  /* 0x0000888066007816 */ /* 0x020fca00000000ff */
[----:B------:R-:W-:-:S07]  /*29c0*/  IMAD R3, R0, R91, RZ ;  /* 0x0000005b00037224 */ /* 0x000fce00078e02ff */
.L_x_51:
[----:B------:R-:W-:Y:S05]  /*29d0*/  BSYNC B1 ;  /* 0x0000000000017941 */ /* 0x000fea0003800000 */
.L_x_50:
[----:B---3--:R-:W-:Y:S01]  /*29e0*/  @!P4 IMAD R13, R30, R90, R3 ;  /* 0x0000005a1e0dc224 */ /* 0x008fe200078e0203 */
[----:B------:R-:W-:Y:S04]  /*29f0*/  BSSY B1, `(.L_x_52) ;  /* 0x0000006000017945 */ /* 0x000fe80003800000 */
[----:B------:R3:W-:Y:S01]  /*2a00*/  @!P4 STG.E.U8 desc[UR36][R6.64+0x8], R13 ;  /* 0x0000080d0600c986 */ /* 0x0007e2000c101124 */
[----:B------:R-:W-:Y:S05]  /*2a10*/  @P3 BRA `(.L_x_53) ;  /* 0x00000000000c3947 */ /* 0x000fea0003800000 */
[----:B------:R-:W5:Y:S02]  /*2a20*/  LDG.E.U8 R102, desc[UR36][R10.64+0x9] ;  /* 0x000009240a667981 */ /* 0x000f64000c1e1100 */
[----:B-----5:R-:W-:-:S05]  /*2a30*/  PRMT R0, R102, 0x8880, RZ ;  /* 0x0000888066007816 */ /* 0x020fca00000000ff */
[----:B------:R-:W-:-:S07]  /*2a40*/  IMAD R3, R0, R91, RZ ;  /* 0x0000005b00037224 */ /* 0x000fce00078e02ff */
.L_x_53:
[----:B------:R-:W-:Y:S05]  /*2a50*/  BSYNC B1 ;  /* 0x0000000000017941 */ /* 0x000fea0003800000 */
.L_x_52:
[----:B------:R-:W-:Y:S01]  /*2a60*/  @!P3 IMAD R31, R31, R90, R3 ;  /* 0x0000005a1f1fb224 */ /* 0x000fe200078e0203 */
[----:B------:R-:W-:Y:S04]  /*2a70*/  BSSY B1, `(.L_x_54) ;  /* 0x0000006000017945 */ /* 0x000fe80003800000 */
[----:B------:R0:W-:Y:S01]  /*2a80*/  @!P3 STG.E.U8 desc[UR36][R6.64+0x9], R31 ;  /* 0x0000091f0600b986 */ /* 0x0001e2000c101124 */
[----:B------:R-:W-:Y:S05]  /*2a90*/  @P5 BRA `(.L_x_55) ;  /* 0x00000000000c5947 */ /* 0x000fea0003800000 */
[----:B------:R-:W5:Y:S02]  /*2aa0*/  LDG.E.U8 R102, desc[UR36][R8.64+0x10] ;  /* 0x0000102408667981 */ /* 0x000f64000c1e1100 */
[----:B-----5:R-:W-:-:S05]  /*2ab0*/  PRMT R0, R102, 0x8880, RZ ;  /* 0x0000888066007816 */ /* 0x020fca00000000ff */
[----:B------:R-:W-:-:S07]  /*2ac0*/  IMAD R3, R0, R91, RZ ;  /* 0x0000005b00037224 */ /* 0x000fce00078e02ff */
.L_x_55:
[----:B------:R-:W-:Y:S05]  /*2ad0*/  BSYNC B1 ;  /* 0x0000000000017941 */ /* 0x000fea0003800000 */
.L_x_54:
[----:B---3--:R-:W-:Y:S01]  /*2ae0*/  @!P5 IMAD R13, R32, R90, R3 ;  /* 0x0000005a200dd224 */ /* 0x008fe200078e0203 */
[----:B------:R-:W-:Y:S04]  /*2af0*/  BSSY B1, `(.L_x_56) ;  /* 0x0000006000017945 */ /* 0x000fe80003800000 */
[----:B------:R3:W-:Y:S01]  /*2b00*/  @!P5 STG.E.U8 desc[UR36][R4.64+0x10], R13 ;  /* 0x0000100d0400d986 */ /* 0x0007e2000c101124 */
[----:B------:R-:W-:Y:S05]  /*2b10*/  @P2 BRA `(.L_x_57) ;  /* 0x00000000000c2947 */ /* 0x000fea0003800000 */
[----:B------:R-:W5:Y:S02]  /*2b20*/  LDG.E.U8 R102, desc[UR36][R8.64+0x11] ;  /* 0x0000112408667981 */ /* 0x000f64000c1e1100 */
[----:B-----5:R-:W-:-:S05]  /*2b30*/  PRMT R0, R102, 0x8880, RZ ;  /* 0x0000888066007816 */ /* 0x020fca00000000ff */
[----:B------:R-:W-:-:S07]  /*2b40*/  IMAD R3, R0, R91, RZ ;  /* 0x0000005b00037224 */ /* 0x000fce00078e02ff */
.L_x_57:
[----:B------:R-:W-:Y:S05]  /*2b50*/  BSYNC B1 ;  /* 0x0000000000017941 */ /* 0x000fea0003800000 */
.L_x_56:
        /* <DEDUP_REMOVED lines=11> */
.L_x_59:
[----:B------:R-:W-:Y:S05]  /*2c10*/  BSYNC B1 ;  /* 0x0000000000017941 */ /* 0x000fea0003800000 */
.L_x_58:
[----:B---3--:R-:W-:Y:S01]  /*2c20*/  @!P4 IMAD R13, R34, R90, R3 ;  /* 0x0000005a220dc224 */ /* 0x008fe200078e0203 */
[----:B------:R-:W-:Y:S04]  /*2c30*/  BSSY B1, `(.L_x_60) ;  /* 0x0000006000017945 */ /* 0x000fe80003800000 */
[----:B------:R3:W-:Y:S01]  /*2c40*/  @!P4 STG.E.U8 desc[UR36][R6.64+0x10], R13 ;  /* 0x0000100d0600c986 */ /* 0x0007e2000c101124 */
[----:B------:R-:W-:Y:S05]  /*2c50*/  @P3 BRA `(.L_x_61) ;  /* 0x00000000000c3947 */ /* 0x000fea0003800000 */
[----:B------:R-:W5:Y:S02]  /*2c60*/  LDG.E.U8 R102, desc[UR36][R10.64+0x11] ;  /* 0x000011240a667981 */ /* 0x000f64000c1e1100 */
[----:B-----5:R-:W-:-:S05]  /*2c70*/  PRMT R0, R102, 0x8880, RZ ;  /* 0x0000888066007816 */ /* 0x020fca00000000ff */
[----:B------:R-:W-:-:S07]  /*2c80*/  IMAD R3, R0, R91, RZ ;  /* 0x0000005b00037224 */ /* 0x000fce00078e02ff */
.L_x_61:
[----:B------:R-:W-:Y:S05]  /*2c90*/  BSYNC B1 ;  /* 0x0000000000017941 */ /* 0x000fea0003800000 */
.L_x_60:
[----:B------:R-:W-:Y:S01]  /*2ca0*/  @!P3 IMAD R35, R35, R90, R3 ;  /* 0x0000005a2323b224 */ /* 0x000fe200078e0203 */
[----:B------:R-:W-:Y:S04]  /*2cb0*/  BSSY B1, `(.L_x_62) ;  /* 0x0000006000017945 */ /* 0x000fe80003800000 */
[----:B------:R0:W-:Y:S01]  /*2cc0*/  @!P3 STG.E.U8 desc[UR36][R6.64+0x11], R35 ;  /* 0x000011230600b986 */ /* 0x0001e2000c101124 */
[----:B------:R-:W-:Y:S05]  /*2cd0*/  @P5 BRA `(.L_x_63) ;  /* 0x00000000000c5947 */ /* 0x000fea0003800000 */
[----:B------:R-:W5:Y:S02]  /*2ce0*/  LDG.E.U8 R102, desc[UR36][R8.64+0x18] ;  /* 0x0000182408667981 */ /* 0x000f64000c1e1100 */
[----:B-----5:R-:W-:-:S05]  /*2cf0*/  PRMT R0, R102, 0x8880, RZ ;  /* 0x0000888066007816 */ /* 0x020fca00000000ff */
[----:B------:R-:W-:-:S07]  /*2d00*/  IMAD R3, R0, R91, RZ ;  /* 0x0000005b00037224 */ /* 0x000fce00078e02ff */
.L_x_63:
[----:B------:R-:W-:Y:S05]  /*2d10*/  BSYNC B1 ;  /* 0x0000000000017941 */ /* 0x000fea0003800000 */
.L_x_62:
[----:B---3--:R-:W-:Y:S01]  /*2d20*/  @!P5 IMAD R13, R36, R90, R3 ;  /* 0x0000005a240dd224 */ /* 0x008fe200078e0203 */
[----:B------:R-:W-:Y:S04]  /*2d30*/  BSSY B1, `(.L_x_64) ;  /* 0x0000006000017945 */ /* 0x000fe80003800000 */
[----:B------:R3:W-:Y:S01]  /*2d40*/  @!P5 STG.E.U8 desc[UR36][R4.64+0x18], R13 ;  /* 0x0000180d0400d986 */ /* 0x0007e2000c101124 */
[----:B------:R-:W-:Y:S05]  /*2d50*/  @P2 BRA `(.L_x_65) ;  /* 0x00000000000c2947 */ /* 0x000fea0003800000 */
[----:B------:R-:W5:Y:S02]  /*2d60*/  LDG.E.U8 R102, desc[UR36][R8.64+0x19] ;  /* 0x0000192408667981 */ /* 0x000f64000c1e1100 */
[----:B-----5:R-:W-:-:S05]  /*2d70*/  PRMT R0, R102, 0x8880, RZ ;  /* 0x0000888066007816 */ /* 0x020fca00000000ff */
[----:B------:R-:W-:-:S07]  /*2d80*/  IMAD R3, R0, R91, RZ ;  /* 0x0000005b00037224 */ /* 0x000fce00078e02ff */
.L_x_65:
[----:B------:R-:W-:Y:S05]  /*2d90*/  BSYNC B1 ;  /* 0x0000000000017941 */ /* 0x000fea0003800000 */
.L_x_64:
        /* <DEDUP_REMOVED lines=11> */
.L_x_67:
[----:B------:R-:W-:Y:S05]  /*2e50*/  BSYNC B1 ;  /* 0x0000000000017941 */ /* 0x000fea0003800000 */
.L_x_66:
[----:B---3--:R-:W-:Y:S01]  /*2e60*/  @!P4 IMAD R13, R38, R90, R3 ;  /* 0x0000005a260dc224 */ /* 0x008fe200078e0203 */
[----:B------:R-:W-:Y:S04]  /*2e70*/  BSSY B1, `(.L_x_68) ;  /* 0x0000006000017945 */ /* 0x000fe80003800000 */
[----:B------:R3:W-:Y:S01]  /*2e80*/  @!P4 STG.E.U8 desc[UR36][R6.64+0x18], R13 ;  /* 0x0000180d0600c986 */ /* 0x0007e2000c101124 */
[----:B------:R-:W-:Y:S05]  /*2e90*/  @P3 BRA `(.L_x_69) ;  /* 0x00000000000c3947 */ /* 0x000fea0003800000 */
[----:B------:R-:W5:Y:S02]  /*2ea0*/  LDG.E.U8 R102, desc[UR36][R10.64+0x19] ;  /* 0x000019240a667981 */ /* 0x000f64000c1e1100 */
[----:B-----5:R-:W-:-:S05]  /*2eb0*/  PRMT R0, R102, 0x8880, RZ ;  /* 0x0000888066007816 */ /* 0x020fca00000000ff */
[----:B------:R-:W-:-:S07]  /*2ec0*/  IMAD R3, R0, R91, RZ ;  /* 0x0000005b00037224 */ /* 0x000fce00078e02ff */
.L_x_69:
[----:B------:R-:W-:Y:S05]  /*2ed0*/  BSYNC B1 ;  /* 0x0000000000017941 */ /* 0x000fea0003800000 */
.L_x_68:
[----:B------:R-:W-:Y:S01]  /*2ee0*/  @!P3 IMAD R39, R39, R90, R3 ;  /* 0x0000005a2727b224 */ /* 0x000fe200078e0203 */
[----:B------:R-:W-:Y:S04]  /*2ef0*/  BSSY B1, `(.L_x_70) ;  /* 0x0000006000017945 */ /* 0x000fe80003800000 */
[----:B------:R0:W-:Y:S01]  /*2f00*/  @!P3 STG.E.U8 desc[UR36][R6.64+0x19], R39 ;  /* 0x000019270600b986 */ /* 0x0001e2000c101124 */
[----:B------:R-:W-:Y:S05]  /*2f10*/  @P5 BRA `(.L_x_71) ;  /* 0x00000000000c5947 */ /* 0x000fea0003800000 */
[----:B------:R-:W5:Y:S02]  /*2f20*/  LDG.E.U8 R102, desc[UR36][R8.64+0x20] ;  /* 0x0000202408667981 */ /* 0x000f64000c1e1100 */
[----:B-----5:R-:W-:-:S05]  /*2f30*/  PRMT R0, R102, 0x8880, RZ ;  /* 0x0000888066007816 */ /* 0x020fca00000000ff */
[----:B------:R-:W-:-:S07]  /*2f40*/  IMAD R3, R0, R91, RZ ;  /* 0x0000005b00037224 */ /* 0x000fce00078e02ff */
.L_x_71:
[----:B------:R-:W-:Y:S05]  /*2f50*/  BSYNC B1 ;  /* 0x0000000000017941 */ /* 0x000fea0003800000 */
.L_x_70:
[----:B---3--:R-:W-:Y:S01]  /*2f60*/  @!P5 IMAD R13, R40, R90, R3 ;  /* 0x0000005a280dd224 */ /* 0x008fe200078e0203 */
[----:B------:R-:W-:Y:S04]  /*2f70*/  BSSY B1, `(.L_x_72) ;  /* 0x0000006000017945 */ /* 0x000fe80003800000 */
[----:B------:R3:W-:Y:S01]  /*2f80*/  @!P5 STG.E.U8 desc[UR36][R4.64+0x20], R13 ;  /* 0x0000200d0400d986 */ /* 0x0007e2000c101124 */
[----:B------:R-:W-:Y:S05]  /*2f90*/  @P2 BRA `(.L_x_73) ;  /* 0x00000000000c2947 */ /* 0x000fea0003800000 */
[----:B------:R-:W5:Y:S02]  /*2fa0*/  LDG.E.U8 R102, desc[UR36][R8.64+0x21] ;  /* 0x0000212408667981 */ /* 0x000f64000c1e1100 */
[----:B-----5:R-:W-:-:S05]  /*2fb0*/  PRMT R0, R102, 0x8880, RZ ;  /* 0x0000888066007816 */ /* 0x020fca00000000ff */
[----:B------:R-:W-:-:S07]  /*2fc0*/  IMAD R3, R0, R91, RZ ;  /* 0x0000005b00037224 */ /* 0x000fce00078e02ff */
.L_x_73:
[----:B------:R-:W-:Y:S05]  /*2fd0*/  BSYNC B1 ;  /* 0x0000000000017941 */ /* 0x000fea0003800000 */
.L_x_72:
        /* <DEDUP_REMOVED lines=11> */
.L_x_75:
[----:B------:R-:W-:Y:S05]  /*3090*/  BSYNC B1 ;  /* 0x0000000000017941 */ /* 0x000fea0003800000 */
.L_x_74:
[----:B---3--:R-:W-:Y:S01]  /*30a0*/  @!P4 IMAD R13, R42, R90, R3 ;  /* 0x0000005a2a0dc224 */ /* 0x008fe200078e0203 */
[----:B------:R-:W-:Y:S04]  /*30b0*/  BSSY B1, `(.L_x_76) ;  /* 0x0000006000017945 */ /* 0x000fe80003800000 */
[----:B------:R3:W-:Y:S01]  /*30c0*/  @!P4 STG.E.U8 desc[UR36][R6.64+0x20], R13 ;  /* 0x0000200d0600c986 */ /* 0x0007e2000c101124 */
[----:B------:R-:W-:Y:S05]  /*30d0*/  @P3 BRA `(.L_x_77) ;  /* 0x00000000000c3947 */ /* 0x000fea0003800000 */
[----:B------:R-:W5:Y:S02]  /*30e0*/  LDG.E.U8 R102, desc[UR36][R10.64+0x21] ;  /* 0x000021240a667981 */ /* 0x000f64000c1e1100 */
[----:B-----5:R-:W-:-:S05]  /*30f0*/  PRMT R0, R102, 0x8880, RZ ;  /* 0x0000888066007816 */ /* 0x020fca00000000ff */
[----:B------:R-:W-:-:S07]  /*3100*/  IMAD R3, R0, R91, RZ ;  /* 0x0000005b00037224 */ /* 0x000fce00078e02ff */
.L_x_77:
[----:B------:R-:W-:Y:S05]  /*3110*/  BSYNC B1 ;  /* 0x0000000000017941 */ /* 0x000fea0003800000 */
.L_x_76:
[----:B------:R-:W-:Y:S01]  /*3120*/  @!P3 IMAD R43, R43, R90, R3 ;  /* 0x0000005a2b2bb224 */ /* 0x000fe200078e0203 */
[----:B------:R-:W-:Y:S04]  /*3130*/  BSSY B1, `(.L_x_78) ;  /* 0x0000006000017945 */ /* 0x000fe80003800000 */
[----:B------:R0:W-:Y:S01]  /*3140*/  @!P3 STG.E.U8 desc[UR36][R6.64+0x21], R43 ;  /* 0x0000212b0600b986 */ /* 0x0001e2000c101124 */
[----:B------:R-:W-:Y:S05]  /*3150*/  @P5 BRA `(.L_x_79) ;  /* 0x00000000000c5947 */ /* 0x000fea0003800000 */
[----:B------:R-:W5:Y:S02]  /*3160*/  LDG.E.U8 R102, desc[UR36][R8.64+0x28] ;  /* 0x0000282408667981 */ /* 0x000f64000c1e1100 */
[----:B-----5:R-:W-:-:S05]  /*3170*/  PRMT R0, R102, 0x8880, RZ ;  /* 0x0000888066007816 */ /* 0x020fca00000000ff */
[----:B------:R-:W-:-:S07]  /*3180*/  IMAD R3, R0, R91, RZ ;  /* 0x0000005b00037224 */ /* 0x000fce00078e02ff */
.L_x_79:
[----:B------:R-:W-:Y:S05]  /*3190*/  BSYNC B1 ;  /* 0x0000000000017941 */ /* 0x000fea0003800000 */
.L_x_78:
[----:B---3--:R-:W-:Y:S01]  /*31a0*/  @!P5 IMAD R13, R44, R90, R3 ;  /* 0x0000005a2c0dd224 */ /* 0x008fe200078e0203 */
[----:B------:R-:W-:Y:S04]  /*31b0*/  BSSY B1, `(.L_x_80) ;  /* 0x0000006000017945 */ /* 0x000fe80003800000 */
[----:B------:R3:W-:Y:S01]  /*31c0*/  @!P5 STG.E.U8 desc[UR36][R4.64+0x28], R13 ;  /* 0x0000280d0400d986 */ /* 0x0007e2000c101124 */
[----:B------:R-:W-:Y:S05]  /*31d0*/  @P2 BRA `(.L_x_81) ;  /* 0x00000000000c2947 */ /* 0x000fea0003800000 */
[----:B------:R-:W5:Y:S02]  /*31e0*/  LDG.E.U8 R102, desc[UR36][R8.64+0x29] ;  /* 0x0000292408667981 */ /* 0x000f64000c1e1100 */
[----:B-----5:R-:W-:-:S05]  /*31f0*/  PRMT R0, R102, 0x8880, RZ ;  /* 0x0000888066007816 */ /* 0x020fca00000000ff */
[----:B------:R-:W-:-:S07]  /*3200*/  IMAD R3, R0, R91, RZ ;  /* 0x0000005b00037224 */ /* 0x000fce00078e02ff */
.L_x_81:
[----:B------:R-:W-:Y:S05]  /*3210*/  BSYNC B1 ;  /* 0x0000000000017941 */ /* 0x000fea0003800000 */
.L_x_80:
        /* <DEDUP_REMOVED lines=11> */
.L_x_83:
[----:B------:R-:W-:Y:S05]  /*32d0*/  BSYNC B1 ;  /* 0x0000000000017941 */ /* 0x000fea0003800000 */
.L_x_82:
[----:B---3--:R-:W-:Y:S01]  /*32e0*/  @!P4 IMAD R13, R46, R90, R3 ;  /* 0x0000005a2e0dc224 */ /* 0x008fe200078e0203 */
[----:B------:R-:W-:Y:S04]  /*32f0*/  BSSY B1, `(.L_x_84) ;  /* 0x0000006000017945 */ /* 0x000fe80003800000 */
[----:B------:R3:W-:Y:S01]  /*3300*/  @!P4 STG.E.U8 desc[UR36][R6.64+0x28], R13 ;  /* 0x0000280d0600c986 */ /* 0x0007e2000c101124 */
[----:B------:R-:W-:Y:S05]  /*3310*/  @P3 BRA `(.L_x_85) ;  /* 0x00000000000c3947 */ /* 0x000fea0003800000 */
[----:B------:R-:W5:Y:S02]  /*3320*/  LDG.E.U8 R102, desc[UR36][R10.64+0x29] ;  /* 0x000029240a667981 */ /* 0x000f64000c1e1100 */
[----:B-----5:R-:W-:-:S05]  /*3330*/  PRMT R0, R102, 0x8880, RZ ;  /* 0x0000888066007816 */ /* 0x020fca00000000ff */
[----:B------:R-:W-:-:S07]  /*3340*/  IMAD R3, R0, R91, RZ ;  /* 0x0000005b00037224 */ /* 0x000fce00078e02ff */
.L_x_85:
[----:B------:R-:W-:Y:S05]  /*3350*/  BSYNC B1 ;  /* 0x0000000000017941 */ /* 0x000fea0003800000 */
.L_x_84:
[----:B------:R-:W-:Y:S01]  /*3360*/  @!P3 IMAD R47, R47, R90, R3 ;  /* 0x0000005a2f2fb224 */ /* 0x000fe200078e0203 */
[----:B------:R-:W-:Y:S04]  /*3370*/  BSSY B1, `(.L_x_86) ;  /* 0x0000006000017945 */ /* 0x000fe80003800000 */
[----:B------:R0:W-:Y:S01]  /*3380*/  @!P3 STG.E.U8 desc[UR36][R6.64+0x29], R47 ;  /* 0x0000292f0600b986 */ /* 0x0001e2000c101124 */
[----:B------:R-:W-:Y:S05]  /*3390*/  @P5 BRA `(.L_x_87) ;  /* 0x00000000000c5947 */ /* 0x000fea0003800000 */
[----:B------:R-:W5:Y:S02]  /*33a0*/  LDG.E.U8 R102, desc[UR36][R8.64+0x30] ;  /* 0x0000302408667981 */ /* 0x000f64000c1e1100 */
[----:B-----5:R-:W-:-:S05]  /*33b0*/  PRMT R0, R102, 0x8880, RZ ;  /* 0x0000888066007816 */ /* 0x020fca00000000ff */
[----:B------:R-:W-:-:S07]  /*33c0*/  IMAD R3, R0, R91, RZ ;  /* 0x0000005b00037224 */ /* 0x000fce00078e02ff */
.L_x_87:
[----:B------:R-:W-:Y:S05]  /*33d0*/  BSYNC B1 ;  /* 0x0000000000017941 */ /* 0x000fea0003800000 */
.L_x_86:
[----:B---3--:R-:W-:Y:S01]  /*33e0*/  @!P5 IMAD R13, R48, R90, R3 ;  /* 0x0000005a300dd224 */ /* 0x008fe200078e0203 */
[----:B------:R-:W-:Y:S04]  /*33f0*/  BSSY B1, `(.L_x_88) ;  /* 0x0000006000017945 */ /* 0x000fe80003800000 */
[----:B------:R3:W-:Y:S01]  /*3400*/  @!P5 STG.E.U8 desc[UR36][R4.64+0x30], R13 ;  /* 0x0000300d0400d986 */ /* 0x0007e2000c101124 */
[----:B------:R-:W-:Y:S05]  /*3410*/  @P2 BRA `(.L_x_89) ;  /* 0x00000000000c2947 */ /* 0x000fea0003800000 */
[----:B------:R-:W5:Y:S02]  /*3420*/  LDG.E.U8 R102, desc[UR36][R8.64+0x31] ;  /* 0x0000312408667981 */ /* 0x000f64000c1e1100 */
[----:B-----5:R-:W-:-:S05]  /*3430*/  PRMT R0, R102, 0x8880, RZ ;  /* 0x0000888066007816 */ /* 0x020fca00000000ff */
[----:B------:R-:W-:-:S07]  /*3440*/  IMAD R3, R0, R91, RZ ;  /* 0x0000005b00037224 */ /* 0x000fce00078e02ff */
.L_x_89:
[----:B------:R-:W-:Y:S05]  /*3450*/  BSYNC B1 ;  /* 0x0000000000017941 */ /* 0x000fea0003800000 */
.L_x_88:
        /* <DEDUP_REMOVED lines=11> */
.L_x_91:
[----:B------:R-:W-:Y:S05]  /*3510*/  BSYNC B1 ;  /* 0x0000000000017941 */ /* 0x000fea0003800000 */
.L_x_90:
[----:B---3--:R-:W-:Y:S01]  /*3520*/  @!P4 IMAD R13, R50, R90, R3 ;  /* 0x0000005a320dc224 */ /* 0x008fe200078e0203 */
[----:B------:R-:W-:Y:S04]  /*3530*/  BSSY B1, `(.L_x_92) ;  /* 0x0000006000017945 */ /* 0x000fe80003800000 */
[----:B------:R3:W-:Y:S01]  /*3540*/  @!P4 STG.E.U8 desc[UR36][R6.64+0x30], R13 ;  /* 0x0000300d0600c986 */ /* 0x0007e2000c101124 */
[----:B------:R-:W-:Y:S05]  /*3550*/  @P3 BRA `(.L_x_93) ;  /* 0x00000000000c3947 */ /* 0x000fea0003800000 */
[----:B------:R-:W5:Y:S02]  /*3560*/  LDG.E.U8 R102, desc[UR36][R10.64+0x31] ;  /* 0x000031240a667981 */ /* 0x000f64000c1e1100 */
[----:B-----5:R-:W-:-:S05]  /*3570*/  PRMT R0, R102, 0x8880, RZ ;  /* 0x0000888066007816 */ /* 0x020fca00000000ff */
[----:B------:R-:W-:-:S07]  /*3580*/  IMAD R3, R0, R91, RZ ;  /* 0x0000005b00037224 */ /* 0x000fce00078e02ff */
.L_x_93:
[----:B------:R-:W-:Y:S05]  /*3590*/  BSYNC B1 ;  /* 0x0000000000017941 */ /* 0x000fea0003800000 */
.L_x_92:
[----:B------:R-:W-:Y:S01]  /*35a0*/  @!P3 IMAD R51, R51, R90, R3 ;  /* 0x0000005a3333b224 */ /* 0x000fe200078e0203 */
[----:B------:R-:W-:Y:S04]  /*35b0*/  BSSY B1, `(.L_x_94) ;  /* 0x0000006000017945 */ /* 0x000fe80003800000 */
[----:B------:R0:W-:Y:S01]  /*35c0*/  @!P3 STG.E.U8 desc[UR36][R6.64+0x31], R51 ;  /* 0x000031330600b986 */ /* 0x0001e2000c101124 */
[----:B------:R-:W-:Y:S05]  /*35d0*/  @P5 BRA `(.L_x_95) ;  /* 0x00000000000c5947 */ /* 0x000fea0003800000 */
[----:B------:R-:W5:Y:S02]  /*35e0*/  LDG.E.U8 R102, desc[UR36][R8.64+0x38] ;  /* 0x0000382408667981 */ /* 0x000f64000c1e1100 */
[----:B-----5:R-:W-:-:S05]  /*35f0*/  PRMT R0, R102, 0x8880, RZ ;  /* 0x0000888066007816 */ /* 0x020fca00000000ff */
[----:B------:R-:W-:-:S07]  /*3600*/  IMAD R3, R0, R91, RZ ;  /* 0x0000005b00037224 */ /* 0x000fce00078e02ff */
.L_x_95:
[----:B------:R-:W-:Y:S05]  /*3610*/  BSYNC B1 ;  /* 0x0000000000017941 */ /* 0x000fea0003800000 */
.L_x_94:
[----:B---3--:R-:W-:Y:S01]  /*3620*/  @!P5 IMAD R13, R52, R90, R3 ;  /* 0x0000005a340dd224 */ /* 0x008fe200078e0203 */
[----:B------:R-:W-:Y:S04]  /*3630*/  BSSY B1, `(.L_x_96) ;  /* 0x0000006000017945 */ /* 0x000fe80003800000 */
[----:B------:R3:W-:Y:S01]  /*3640*/  @!P5 STG.E.U8 desc[UR36][R4.64+0x38], R13 ;  /* 0x0000380d0400d986 */ /* 0x0007e2000c101124 */
[----:B------:R-:W-:Y:S05]  /*3650*/  @P2 BRA `(.L_x_97) ;  /* 0x00000000000c2947 */ /* 0x000fea0003800000 */
[----:B------:R-:W5:Y:S02]  /*3660*/  LDG.E.U8 R102, desc[UR36][R8.64+0x39] ;  /* 0x0000392408667981 */ /* 0x000f64000c1e1100 */
[----:B-----5:R-:W-:-:S05]  /*3670*/  PRMT R0, R102, 0x8880, RZ ;  /* 0x0000888066007816 */ /* 0x020fca00000000ff */
[----:B------:R-:W-:-:S07]  /*3680*/  IMAD R3, R0, R91, RZ ;  /* 0x0000005b00037224 */ /* 0x000fce00078e02ff */
.L_x_97:
[----:B------:R-:W-:Y:S05]  /*3690*/  BSYNC B1 ;  /* 0x0000000000017941 */ /* 0x000fea0003800000 */
.L_x_96:
        /* <DEDUP_REMOVED lines=11> */
.L_x_99:
[----:B------:R-:W-:Y:S05]  /*3750*/  BSYNC B1 ;  /* 0x0000000000017941 */ /* 0x000fea0003800000 */
.L_x_98:
[----:B---3--:R-:W-:Y:S01]  /*3760*/  @!P4 IMAD R13, R54, R90, R3 ;  /* 0x0000005a360dc224 */ /* 0x008fe200078e0203 */
[----:B------:R-:W-:Y:S04]  /*3770*/  BSSY B1, `(.L_x_100) ;  /* 0x0000006000017945 */ /* 0x000fe80003800000 */
[----:B------:R3:W-:Y:S01]  /*3780*/  @!P4 STG.E.U8 desc[UR36][R6.64+0x38], R13 ;  /* 0x0000380d0600c986 */ /* 0x0007e2000c101124 */
[----:B------:R-:W-:Y:S05]  /*3790*/  @P3 BRA `(.L_x_101) ;  /* 0x00000000000c3947 */ /* 0x000fea0003800000 */
[----:B------:R-:W5:Y:S02]  /*37a0*/  LDG.E.U8 R102, desc[UR36][R10.64+0x39] ;  /* 0x000039240a667981 */ /* 0x000f64000c1e1100 */
[----:B-----5:R-:W-:-:S05]  /*37b0*/  PRMT R0, R102, 0x8880, RZ ;  /* 0x0000888066007816 */ /* 0x020fca00000000ff */
[----:B------:R-:W-:-:S07]  /*37c0*/  IMAD R3, R0, R91, RZ ;  /* 0x0000005b00037224 */ /* 0x000fce00078e02ff */
.L_x_101:
[----:B------:R-:W-:Y:S05]  /*37d0*/  BSYNC B1 ;  /* 0x0000000000017941 */ /* 0x000fea0003800000 */
.L_x_100:
[----:B------:R-:W-:Y:S01]  /*37e0*/  @!P3 IMAD R55, R55, R90, R3 ;  /* 0x0000005a3737b224 */ /* 0x000fe200078e0203 */
[----:B------:R-:W-:Y:S04]  /*37f0*/  BSSY B1, `(.L_x_102) ;  /* 0x0000006000017945 */ /* 0x000fe80003800000 */
[----:B------:R0:W-:Y:S01]  /*3800*/  @!P3 STG.E.U8 desc[UR36][R6.64+0x39], R55 ;  /* 0x000039370600b986 */ /* 0x0001e2000c101124 */
[----:B------:R-:W-:Y:S05]  /*3810*/  @P5 BRA `(.L_x_103) ;  /* 0x00000000000c5947 */ /* 0x000fea0003800000 */
[----:B------:R-:W5:Y:S02]  /*3820*/  LDG.E.U8 R102, desc[UR36][R8.64+0x40] ;  /* 0x0000402408667981 */ /* 0x000f64000c1e1100 */
[----:B-----5:R-:W-:-:S05]  /*3830*/  PRMT R0, R102, 0x8880, RZ ;  /* 0x0000888066007816 */ /* 0x020fca00000000ff */
[----:B------:R-:W-:-:S07]  /*3840*/  IMAD R3, R0, R91, RZ ;  /* 0x0000005b00037224 */ /* 0x000fce00078e02ff */
.L_x_103:
[----:B------:R-:W-:Y:S05]  /*3850*/  BSYNC B1 ;  /* 0x0000000000017941 */ /* 0x000fea0003800000 */
.L_x_102:
[----:B---3--:R-:W-:Y:S01]  /*3860*/  @!P5 IMAD R13, R56, R90, R3 ;  /* 0x0000005a380dd224 */ /* 0x008fe200078e0203 */
[----:B------:R-:W-:Y:S04]  /*3870*/  BSSY B1, `(.L_x_104) ;  /* 0x0000006000017945 */ /* 0x000fe80003800000 */
[----:B------:R3:W-:Y:S01]  /*3880*/  @!P5 STG.E.U8 desc[UR36][R4.64+0x40], R13 ;  /* 0x0000400d0400d986 */ /* 0x0007e2000c101124 */
[----:B------:R-:W-:Y:S05]  /*3890*/  @P2 BRA `(.L_x_105) ;  /* 0x00000000000c2947 */ /* 0x000fea0003800000 */
[----:B------:R-:W5:Y:S02]  /*38a0*/  LDG.E.U8 R102, desc[UR36][R8.64+0x41] ;  /* 0x0000412408667981 */ /* 0x000f64000c1e1100 */
[----:B-----5:R-:W-:-:S05]  /*38b0*/  PRMT R0, R102, 0x8880, RZ ;  /* 0x0000888066007816 */ /* 0x020fca00000000ff */
[----:B------:R-:W-:-:S07]  /*38c0*/  IMAD R3, R0, R91, RZ ;  /* 0x0000005b00037224 */ /* 0x000fce00078e02ff */
.L_x_105:
[----:B------:R-:W-:Y:S05]  /*38d0*/  BSYNC B1 ;  /* 0x0000000000017941 */ /* 0x000fea0003800000 */
.L_x_104:
        /* <DEDUP_REMOVED lines=11> */
.L_x_107:
[----:B------:R-:W-:Y:S05]  /*3990*/  BSYNC B1 ;  /* 0x0000000000017941 */ /* 0x000fea0003800000 */
.L_x_106:
[----:B---3--:R-:W-:Y:S01]  /*39a0*/  @!P4 IMAD R13, R58, R90, R3 ;  /* 0x0000005a3a0dc224 */ /* 0x008fe200078e0203 */
[----:B------:R-:W-:Y:S04]  /*39b0*/  BSSY B1, `(.L_x_108) ;  /* 0x0000006000017945 */ /* 0x000fe80003800000 */
[----:B------:R3:W-:Y:S01]  /*39c0*/  @!P4 STG.E.U8 desc[UR36][R6.64+0x40], R13 ;  /* 0x0000400d0600c986 */ /* 0x0007e2000c101124 */
[----:B------:R-:W-:Y:S05]  /*39d0*/  @P3 BRA `(.L_x_109) ;  /* 0x00000000000c3947 */ /* 0x000fea0003800000 */
[----:B------:R-:W5:Y:S02]  /*39e0*/  LDG.E.U8 R102, desc[UR36][R10.64+0x41] ;  /* 0x000041240a667981 */ /* 0x000f64000c1e1100 */
[----:B-----5:R-:W-:-:S05]  /*39f0*/  PRMT R0, R102, 0x8880, RZ ;  /* 0x0000888066007816 */ /* 0x020fca00000000ff */
[----:B------:R-:W-:-:S07]  /*3a00*/  IMAD R3, R0, R91, RZ ;  /* 0x0000005b00037224 */ /* 0x000fce00078e02ff */
.L_x_109:
[----:B------:R-:W-:Y:S05]  /*3a10*/  BSYNC B1 ;  /* 0x0000000000017941 */ /* 0x000fea0003800000 */
.L_x_108:
[----:B------:R-:W-:Y:S01]  /*3a20*/  @!P3 IMAD R59, R59, R90, R3 ;  /* 0x0000005a3b3bb224 */ /* 0x000fe200078e0203 */
[----:B------:R-:W-:Y:S04]  /*3a30*/  BSSY B1, `(.L_x_110) ;  /* 0x0000006000017945 */ /* 0x000fe80003800000 */
[----:B------:R0:W-:Y:S01]  /*3a40*/  @!P3 STG.E.U8 desc[UR36][R6.64+0x41], R59 ;  /* 0x0000413b0600b986 */ /* 0x0001e2000c101124 */
[----:B------:R-:W-:Y:S05]  /*3a50*/  @P5 BRA `(.L_x_111) ;  /* 0x00000000000c5947 */ /* 0x000fea0003800000 */
[----:B------:R-:W5:Y:S02]  /*3a60*/  LDG.E.U8 R102, desc[UR36][R8.64+0x48] ;  /* 0x0000482408667981 */ /* 0x000f64000c1e1100 */
[----:B-----5:R-:W-:-:S05]  /*3a70*/  PRMT R0, R102, 0x8880, RZ ;  /* 0x0000888066007816 */ /* 0x020fca00000000ff */
[----:B------:R-:W-:-:S07]  /*3a80*/  IMAD R3, R0, R91, RZ ;  /* 0x0000005b00037224 */ /* 0x000fce00078e02ff */
.L_x_111:
[----:B------:R-:W-:Y:S05]  /*3a90*/  BSYNC B1 ;  /* 0x0000000000017941 */ /* 0x000fea0003800000 */
.L_x_110:
[----:B---3--:R-:W-:Y:S01]  /*3aa0*/  @!P5 IMAD R13, R60, R90, R3 ;  /* 0x0000005a3c0dd224 */ /* 0x008fe200078e0203 */
[----:B------:R-:W-:Y:S04]  /*3ab0*/  BSSY B1, `(.L_x_112) ;  /* 0x0000006000017945 */ /* 0x000fe80003800000 */
[----:B------:R3:W-:Y:S01]  /*3ac0*/  @!P5 STG.E.U8 desc[UR36][R4.64+0x48], R13 ;  /* 0x0000480d0400d986 */ /* 0x0007e2000c101124 */
[----:B------:R-:W-:Y:S05]  /*3ad0*/  @P2 BRA `(.L_x_113) ;  /* 0x00000000000c2947 */ /* 0x000fea0003800000 */
[----:B------:R-:W5:Y:S02]  /*3ae0*/  LDG.E.U8 R102, desc[UR36][R8.64+0x49] ;  /* 0x0000492408667981 */ /* 0x000f64000c1e1100 */
[----:B-----5:R-:W-:-:S05]  /*3af0*/  PRMT R0, R102, 0x8880, RZ ;  /* 0x0000888066007816 */ /* 0x020fca00000000ff */
[----:B------:R-:W-:-:S07]  /*3b00*/  IMAD R3, R0, R91, RZ ;  /* 0x0000005b00037224 */ /* 0x000fce00078e02ff */
.L_x_113:
[----:B------:R-:W-:Y:S05]  /*3b10*/  BSYNC B1 ;  /* 0x0000000000017941 */ /* 0x000fea0003800000 */
.L_x_112:
        /* <DEDUP_REMOVED lines=11> */
.L_x_115:
[----:B------:R-:W-:Y:S05]  /*3bd0*/  BSYNC B1 ;  /* 0x0000000000017941 */ /* 0x000fea0003800000 */
.L_x_114:
[----:B---3--:R-:W-:Y:S01]  /*3be0*/  @!P4 IMAD R13, R62, R90, R3 ;  /* 0x0000005a3e0dc224 */ /* 0x008fe200078e0203 */
[----:B------:R-:W-:Y:S04]  /*3bf0*/  BSSY B1, `(.L_x_116) ;  /* 0x0000006000017945 */ /* 0x000fe80003800000 */
[----:B------:R3:W-:Y:S01]  /*3c00*/  @!P4 STG.E.U8 desc[UR36][R6.64+0x48], R13 ;  /* 0x0000480d0600c986 */ /* 0x0007e2000c101124 */
[----:B------:R-:W-:Y:S05]  /*3c10*/  @P3 BRA `(.L_x_117) ;  /* 0x00000000000c3947 */ /* 0x000fea0003800000 */
[----:B------:R-:W5:Y:S02]  /*3c20*/  LDG.E.U8 R102, desc[UR36][R10.64+0x49] ;  /* 0x000049240a667981 */ /* 0x000f64000c1e1100 */
[----:B-----5:R-:W-:-:S05]  /*3c30*/  PRMT R0, R102, 0x8880, RZ ;  /* 0x0000888066007816 */ /* 0x020fca00000000ff */
[----:B------:R-:W-:-:S07]  /*3c40*/  IMAD R3, R0, R91, RZ ;  /* 0x0000005b00037224 */ /* 0x000fce00078e02ff */
.L_x_117:
[----:B------:R-:W-:Y:S05]  /*3c50*/  BSYNC B1 ;  /* 0x0000000000017941 */ /* 0x000fea0003800000 */
.L_x_116:
[----:B------:R-:W-:Y:S01]  /*3c60*/  @!P3 IMAD R63, R63, R90, R3 ;  /* 0x0000005a3f3fb224 */ /* 0x000fe200078e0203 */
[----:B------:R-:W-:Y:S04]  /*3c70*/  BSSY B1, `(.L_x_118) ;  /* 0x0000006000017945 */ /* 0x000fe80003800000 */
[----:B------:R0:W-:Y:S01]  /*3c80*/  @!P3 STG.E.U8 desc[UR36][R6.64+0x49], R63 ;  /* 0x0000493f0600b986 */ /* 0x0001e2000c101124 */
[----:B------:R-:W-:Y:S05]  /*3c90*/  @P5 BRA `(.L_x_119) ;  /* 0x00000000000c5947 */ /* 0x000fea0003800000 */
[----:B------:R-:W5:Y:S02]  /*3ca0*/  LDG.E.U8 R102, desc[UR36][R8.64+0x50] ;  /* 0x0000502408667981 */ /* 0x000f64000c1e1100 */
[----:B-----5:R-:W-:-:S05]  /*3cb0*/  PRMT R0, R102, 0x8880, RZ ;  /* 0x0000888066007816 */ /* 0x020fca00000000ff */
[----:B------:R-:W-:-:S07]  /*3cc0*/  IMAD R3, R0, R91, RZ ;  /* 0x0000005b00037224 */ /* 0x000fce00078e02ff */
.L_x_119:
[----:B------:R-:W-:Y:S05]  /*3cd0*/  BSYNC B1 ;  /* 0x0000000000017941 */ /* 0x000fea0003800000 */
.L_x_118:
[----:B---3--:R-:W-:Y:S01]  /*3ce0*/  @!P5 IMAD R13, R64, R90, R3 ;  /* 0x0000005a400dd224 */ /* 0x008fe200078e0203 */
[----:B------:R-:W-:Y:S04]  /*3cf0*/  BSSY B1, `(.L_x_120) ;  /* 0x0000006000017945 */ /* 0x000fe80003800000 */
[----:B------:R3:W-:Y:S01]  /*3d00*/  @!P5 STG.E.U8 desc[UR36][R4.64+0x50], R13 ;  /* 0x0000500d0400d986 */ /* 0x0007e2000c101124 */
[----:B------:R-:W-:Y:S05]  /*3d10*/  @P2 BRA `(.L_x_121) ;  /* 0x00000000000c2947 */ /* 0x000fea0003800000 */
[----:B------:R-:W5:Y:S02]  /*3d20*/  LDG.E.U8 R102, desc[UR36][R8.64+0x51] ;  /* 0x0000512408667981 */ /* 0x000f64000c1e1100 */
[----:B-----5:R-:W-:-:S05]  /*3d30*/  PRMT R0, R102, 0x8880, RZ ;  /* 0x0000888066007816 */ /* 0x020fca00000000ff */
[----:B------:R-:W-:-:S07]  /*3d40*/  IMAD R3, R0, R91, RZ ;  /* 0x0000005b00037224 */ /* 0x000fce00078e02ff */
.L_x_121:
[----:B------:R-:W-:Y:S05]  /*3d50*/  BSYNC B1 ;  /* 0x0000000000017941 */ /* 0x000fea0003800000 */
.L_x_120:
        /* <DEDUP_REMOVED lines=11> */
.L_x_123:
[----:B------:R-:W-:Y:S05]  /*3e10*/  BSYNC B1 ;  /* 0x0000000000017941 */ /* 0x000fea0003800000 */
.L_x_122:
[----:B---3--:R-:W-:Y:S01]  /*3e20*/  @!P4 IMAD R13, R66, R90, R3 ;  /* 0x0000005a420dc224 */ /* 0x008fe200078e0203 */
[----:B------:R-:W-:Y:S04]  /*3e30*/  BSSY B1, `(.L_x_124) ;  /* 0x0000006000017945 */ /* 0x000fe80003800000 */
[----:B------:R3:W-:Y:S01]  /*3e40*/  @!P4 STG.E.U8 desc[UR36][R6.64+0x50], R13 ;  /* 0x0000500d0600c986 */ /* 0x0007e2000c101124 */
[----:B------:R-:W-:Y:S05]  /*3e50*/  @P3 BRA `(.L_x_125) ;  /* 0x00000000000c3947 */ /* 0x000fea0003800000 */
[----:B------:R-:W5:Y:S02]  /*3e60*/  LDG.E.U8 R102, desc[UR36][R10.64+0x51] ;  /* 0x000051240a667981 */ /* 0x000f64000c1e1100 */
[----:B-----5:R-:W-:-:S05]  /*3e70*/  PRMT R0, R102, 0x8880, RZ ;  /* 0x0000888066007816 */ /* 0x020fca00000000ff */
[----:B------:R-:W-:-:S07]  /*3e80*/  IMAD R3, R0, R91, RZ ;  /* 0x0000005b00037224 */ /* 0x000fce00078e02ff */
.L_x_125:
[----:B------:R-:W-:Y:S05]  /*3e90*/  BSYNC B1 ;  /* 0x0000000000017941 */ /* 0x000fea0003800000 */
.L_x_124:
[----:B------:R-:W-:Y:S01]  /*3ea0*/  @!P3 IMAD R67, R67, R90, R3 ;  /* 0x0000005a4343b224 */ /* 0x000fe200078e0203 */
[----:B------:R-:W-:Y:S04]  /*3eb0*/  BSSY B1, `(.L_x_126) ;  /* 0x0000006000017945 */ /* 0x000fe80003800000 */
[----:B------:R0:W-:Y:S01]  /*3ec0*/  @!P3 STG.E.U8 desc[UR36][R6.64+0x51], R67 ;  /* 0x000051430600b986 */ /* 0x0001e2000c101124 */
[----:B------:R-:W-:Y:S05]  /*3ed0*/  @P5 BRA `(.L_x_127) ;  /* 0x00000000000c5947 */ /* 0x000fea0003800000 */
[----:B------:R-:W5:Y:S02]  /*3ee0*/  LDG.E.U8 R102, desc[UR36][R8.64+0x58] ;  /* 0x0000582408667981 */ /* 0x000f64000c1e1100 */
[----:B-----5:R-:W-:-:S05]  /*3ef0*/  PRMT R0, R102, 0x8880, RZ ;  /* 0x0000888066007816 */ /* 0x020fca00000000ff */
[----:B------:R-:W-:-:S07]  /*3f00*/  IMAD R3, R0, R91, RZ ;  /* 0x0000005b00037224 */ /* 0x000fce00078e02ff */
.L_x_127:
[----:B------:R-:W-:Y:S05]  /*3f10*/  BSYNC B1 ;  /* 0x0000000000017941 */ /* 0x000fea0003800000 */
.L_x_126:
[----:B---3--:R-:W-:Y:S01]  /*3f20*/  @!P5 IMAD R13, R68, R90, R3 ;  /* 0x0000005a440dd224 */ /* 0x008fe200078e0203 */
[----:B------:R-:W-:Y:S04]  /*3f30*/  BSSY B1, `(.L_x_128) ;  /* 0x0000006000017945 */ /* 0x000fe80003800000 */
[----:B------:R3:W-:Y:S01]  /*3f40*/  @!P5 STG.E.U8 desc[UR36][R4.64+0x58], R13 ;  /* 0x0000580d0400d986 */ /* 0x0007e2000c101124 */
[----:B------:R-:W-:Y:S05]  /*3f50*/  @P2 BRA `(.L_x_129) ;  /* 0x00000000000c2947 */ /* 0x000fea0003800000 */
[----:B------:R-:W5:Y:S02]  /*3f60*/  LDG.E.U8 R102, desc[UR36][R8.64+0x59] ;  /* 0x0000592408667981 */ /* 0x000f64000c1e1100 */
[----:B-----5:R-:W-:-:S05]  /*3f70*/  PRMT R0, R102, 0x8880, RZ ;  /* 0x0000888066007816 */ /* 0x020fca00000000ff */
[----:B------:R-:W-:-:S07]  /*3f80*/  IMAD R3, R0, R91, RZ ;  /* 0x0000005b00037224 */ /* 0x000fce00078e02ff */
.L_x_129:
[----:B------:R-:W-:Y:S05]  /*3f90*/  BSYNC B1 ;  /* 0x0000000000017941 */ /* 0x000fea0003800000 */
.L_x_128:
        /* <DEDUP_REMOVED lines=11> */
.L_x_131:
[----:B------:R-:W-:Y:S05]  /*4050*/  BSYNC B1 ;  /* 0x0000000000017941 */ /* 0x000fea0003800000 */
.L_x_130:
[----:B---3--:R-:W-:Y:S01]  /*4060*/  @!P4 IMAD R13, R70, R90, R3 ;  /* 0x0000005a460dc224 */ /* 0x008fe200078e0203 */
[----:B------:R-:W-:Y:S04]  /*4070*/  BSSY B1, `(.L_x_132) ;  /* 0x0000006000017945 */ /* 0x000fe80003800000 */
[----:B------:R3:W-:Y:S01]  /*4080*/  @!P4 STG.E.U8 desc[UR36][R6.64+0x58], R13 ;  /* 0x0000580d0600c986 */ /* 0x0007e2000c101124 */
[----:B------:R-:W-:Y:S05]  /*4090*/  @P3 BRA `(.L_x_133) ;  /* 0x00000000000c3947 */ /* 0x000fea0003800000 */
[----:B------:R-:W5:Y:S02]  /*40a0*/  LDG.E.U8 R102, desc[UR36][R10.64+0x59] ;  /* 0x000059240a667981 */ /* 0x000f64000c1e1100 */
[----:B-----5:R-:W-:-:S05]  /*40b0*/  PRMT R0, R102, 0x8880, RZ ;  /* 0x0000888066007816 */ /* 0x020fca00000000ff */
[----:B------:R-:W-:-:S07]  /*40c0*/  IMAD R3, R0, R91, RZ ;  /* 0x0000005b00037224 */ /* 0x000fce00078e02ff */
.L_x_133:
[----:B------:R-:W-:Y:S05]  /*40d0*/  BSYNC B1 ;  /* 0x0000000000017941 */ /* 0x000fea0003800000 */
.L_x_132:
[----:B------:R-:W-:Y:S01]  /*40e0*/  @!P3 IMAD R71, R71, R90, R3 ;  /* 0x0000005a4747b224 */ /* 0x000fe200078e0203 */
[----:B------:R-:W-:Y:S04]  /*40f0*/  BSSY B1, `(.L_x_134) ;  /* 0x0000006000017945 */ /* 0x000fe80003800000 */
[----:B------:R0:W-:Y:S01]  /*4100*/  @!P3 STG.E.U8 desc[UR36][R6.64+0x59], R71 ;  /* 0x000059470600b986 */ /* 0x0001e2000c101124 */
[----:B------:R-:W-:Y:S05]  /*4110*/  @P5 BRA `(.L_x_135) ;  /* 0x00000000000c5947 */ /* 0x000fea0003800000 */
[----:B------:R-:W5:Y:S02]  /*4120*/  LDG.E.U8 R102, desc[UR36][R8.64+0x60] ;  /* 0x0000602408667981 */ /* 0x000f64000c1e1100 */
[----:B-----5:R-:W-:-:S05]  /*4130*/  PRMT R0, R102, 0x8880, RZ ;  /* 0x0000888066007816 */ /* 0x020fca00000000ff */
[----:B------:R-:W-:-:S07]  /*4140*/  IMAD R3, R0, R91, RZ ;  /* 0x0000005b00037224 */ /* 0x000fce00078e02ff */
.L_x_135:
[----:B------:R-:W-:Y:S05]  /*4150*/  BSYNC B1 ;  /* 0x0000000000017941 */ /* 0x000fea0003800000 */
.L_x_134:
[----:B---3--:R-:W-:Y:S01]  /*4160*/  @!P5 IMAD R13, R72, R90, R3 ;  /* 0x0000005a480dd224 */ /* 0x008fe200078e0203 */
[----:B------:R-:W-:Y:S04]  /*4170*/  BSSY B1, `(.L_x_136) ;  /* 0x0000006000017945 */ /* 0x000fe80003800000 */
[----:B------:R3:W-:Y:S01]  /*4180*/  @!P5 STG.E.U8 desc[UR36][R4.64+0x60], R13 ;  /* 0x0000600d0400d986 */ /* 0x0007e2000c101124 */
[----:B------:R-:W-:Y:S05]  /*4190*/  @P2 BRA `(.L_x_137) ;  /* 0x00000000000c2947 */ /* 0x000fea0003800000 */
[----:B------:R-:W5:Y:S02]  /*41a0*/  LDG.E.U8 R102, desc[UR36][R8.64+0x61] ;  /* 0x0000612408667981 */ /* 0x000f64000c1e1100 */
[----:B-----5:R-:W-:-:S05]  /*41b0*/  PRMT R0, R102, 0x8880, RZ ;  /* 0x0000888066007816 */ /* 0x020fca00000000ff */
[----:B------:R-:W-:-:S07]  /*41c0*/  IMAD R3, R0, R91, RZ ;  /* 0x0000005b00037224 */ /* 0x000fce00078e02ff */
.L_x_137:
[----:B------:R-:W-:Y:S05]  /*41d0*/  BSYNC B1 ;  /* 0x0000000000017941 */ /* 0x000fea0003800000 */
.L_x_136:
        /* <DEDUP_REMOVED lines=11> */
.L_x_139:
[----:B------:R-:W-:Y:S05]  /*4290*/  BSYNC B1 ;  /* 0x0000000000017941 */ /* 0x000fea0003800000 */
.L_x_138:
[----:B---3--:R-:W-:Y:S01]  /*42a0*/  @!P4 IMAD R13, R74, R90, R3 ;  /* 0x0000005a4a0dc224 */ /* 0x008fe200078e0203 */
[----:B------:R-:W-:Y:S04]  /*42b0*/  BSSY B1, `(.L_x_140) ;  /* 0x0000006000017945 */ /* 0x000fe80003800000 */
[----:B------:R3:W-:Y:S01]  /*42c0*/  @!P4 STG.E.U8 desc[UR36][R6.64+0x60], R13 ;  /* 0x0000600d0600c986 */ /* 0x0007e2000c101124 */
[----:B------:R-:W-:Y:S05]  /*42d0*/  @P3 BRA `(.L_x_141) ;  /* 0x00000000000c3947 */ /* 0x000fea0003800000 */
[----:B------:R-:W5:Y:S02]  /*42e0*/  LDG.E.U8 R102, desc[UR36][R10.64+0x61] ;  /* 0x000061240a667981 */ /* 0x000f64000c1e1100 */
[----:B-----5:R-:W-:-:S05]  /*42f0*/  PRMT R0, R102, 0x8880, RZ ;  /* 0x0000888066007816 */ /* 0x020fca00000000ff */
[----:B------:R-:W-:-:S07]  /*4300*/  IMAD R3, R0, R91, RZ ;  /* 0x0000005b00037224 */ /* 0x000fce00078e02ff */
.L_x_141:
[----:B------:R-:W-:Y:S05]  /*4310*/  BSYNC B1 ;  /* 0x0000000000017941 */ /* 0x000fea0003800000 */
.L_x_140:
[----:B------:R-:W-:Y:S01]  /*4320*/  @!P3 IMAD R75, R75, R90, R3 ;  /* 0x0000005a4b4bb224 */ /* 0x000fe200078e0203 */
[----:B------:R-:W-:Y:S04]  /*4330*/  BSSY B1, `(.L_x_142) ;  /* 0x0000006000017945 */ /* 0x000fe80003800000 */
[----:B------:R0:W-:Y:S01]  /*4340*/  @!P3 STG.E.U8 desc[UR36][R6.64+0x61], R75 ;  /* 0x0000614b0600b986 */ /* 0x0001e2000c101124 */
[----:B------:R-:W-:Y:S05]  /*4350*/  @P5 BRA `(.L_x_143) ;  /* 0x00000000000c5947 */ /* 0x000fea0003800000 */
[----:B------:R-:W5:Y:S02]  /*4360*/  LDG.E.U8 R102, desc[UR36][R8.64+0x68] ;  /* 0x0000682408667981 */ /* 0x000f64000c1e1100 */
[----:B-----5:R-:W-:-:S05]  /*4370*/  PRMT R0, R102, 0x8880, RZ ;  /* 0x0000888066007816 */ /* 0x020fca00000000ff */
[----:B------:R-:W-:-:S07]  /*4380*/  IMAD R3, R0, R91, RZ ;  /* 0x0000005b00037224 */ /* 0x000fce00078e02ff */
.L_x_143:
[----:B------:R-:W-:Y:S05]  /*4390*/  BSYNC B1 ;  /* 0x0000000000017941 */ /* 0x000fea0003800000 */
.L_x_142:
[----:B---3--:R-:W-:Y:S01]  /*43a0*/  @!P5 IMAD R13, R76, R90, R3 ;  /* 0x0000005a4c0dd224 */ /* 0x008fe200078e0203 */
[----:B------:R-:W-:Y:S04]  /*43b0*/  BSSY B1, `(.L_x_144) ;  /* 0x0000006000017945 */ /* 0x000fe80003800000 */
[----:B------:R3:W-:Y:S01]  /*43c0*/  @!P5 STG.E.U8 desc[UR36][R4.64+0x68], R13 ;  /* 0x0000680d0400d986 */ /* 0x0007e2000c101124 */
[----:B------:R-:W-:Y:S05]  /*43d0*/  @P2 BRA `(.L_x_145) ;  /* 0x00000000000c2947 */ /* 0x000fea0003800000 */
[----:B------:R-:W5:Y:S02]  /*43e0*/  LDG.E.U8 R102, desc[UR36][R8.64+0x69] ;  /* 0x0000692408667981 */ /* 0x000f64000c1e1100 */
[----:B-----5:R-:W-:-:S05]  /*43f0*/  PRMT R0, R102, 0x8880, RZ ;  /* 0x0000888066007816 */ /* 0x020fca00000000ff */
[----:B------:R-:W-:-:S07]  /*4400*/  IMAD R3, R0, R91, RZ ;  /* 0x0000005b00037224 */ /* 0x000fce00078e02ff */
.L_x_145:
[----:B------:R-:W-:Y:S05]  /*4410*/  BSYNC B1 ;  /* 0x0000000000017941 */ /* 0x000fea0003800000 */
.L_x_144:
        /* <DEDUP_REMOVED lines=11> */
.L_x_147:
[----:B------:R-:W-:Y:S05]  /*44d0*/  BSYNC B1 ;  /* 0x0000000000017941 */ /* 0x000fea0003800000 */
.L_x_146:
[----:B---3--:R-:W-:Y:S01]  /*44e0*/  @!P4 IMAD R13, R78, R90, R3 ;  /* 0x0000005a4e0dc224 */ /* 0x008fe200078e0203 */
[----:B------:R-:W-:Y:S04]  /*44f0*/  BSSY B1, `(.L_x_148) ;  /* 0x0000006000017945 */ /* 0x000fe80003800000 */
[----:B------:R3:W-:Y:S01]  /*4500*/  @!P4 STG.E.U8 desc[UR36][R6.64+0x68], R13 ;  /* 0x0000680d0600c986 */ /* 0x0007e2000c101124 */
[----:B------:R-:W-:Y:S05]  /*4510*/  @P3 BRA `(.L_x_149) ;  /* 0x00000000000c3947 */ /* 0x000fea0003800000 */
[----:B------:R-:W5:Y:S02]  /*4520*/  LDG.E.U8 R102, desc[UR36][R10.64+0x69] ;  /* 0x000069240a667981 */ /* 0x000f64000c1e1100 */
[----:B-----5:R-:W-:-:S05]  /*4530*/  PRMT R0, R102, 0x8880, RZ ;  /* 0x0000888066007816 */ /* 0x020fca00000000ff */
[----:B------:R-:W-:-:S07]  /*4540*/  IMAD R3, R0, R91, RZ ;  /* 0x0000005b00037224 */ /* 0x000fce00078e02ff */
.L_x_149:
[----:B------:R-:W-:Y:S05]  /*4550*/  BSYNC B1 ;  /* 0x0000000000017941 */ /* 0x000fea0003800000 */
.L_x_148:
[----:B------:R-:W-:Y:S01]  /*4560*/  @!P3 IMAD R79, R79, R90, R3 ;  /* 0x0000005a4f4fb224 */ /* 0x000fe200078e0203 */
[----:B------:R-:W-:Y:S04]  /*4570*/  BSSY B1, `(.L_x_150) ;  /* 0x0000006000017945 */ /* 0x000fe80003800000 */
[----:B------:R0:W-:Y:S01]  /*4580*/  @!P3 STG.E.U8 desc[UR36][R6.64+0x69], R79 ;  /* 0x0000694f0600b986 */ /* 0x0001e2000c101124 */
[----:B------:R-:W-:Y:S05]  /*4590*/  @P5 BRA `(.L_x_151) ;  /* 0x00000000000c5947 */ /* 0x000fea0003800000 */
[----:B------:R-:W5:Y:S02]  /*45a0*/  LDG.E.U8 R102, desc[UR36][R8.64+0x70] ;  /* 0x0000702408667981 */ /* 0x000f64000c1e1100 */
[----:B-----5:R-:W-:-:S05]  /*45b0*/  PRMT R0, R102, 0x8880, RZ ;  /* 0x0000888066007816 */ /* 0x020fca00000000ff */
[----:B------:R-:W-:-:S07]  /*45c0*/  IMAD R3, R0, R91, RZ ;  /* 0x0000005b00037224 */ /* 0x000fce00078e02ff */
.L_x_151:
[----:B------:R-:W-:Y:S05]  /*45d0*/  BSYNC B1 ;  /* 0x0000000000017941 */ /* 0x000fea0003800000 */
.L_x_150:
[----:B---3--:R-:W-:Y:S01]  /*45e0*/  @!P5 IMAD R13, R80, R90, R3 ;  /* 0x0000005a500dd224 */ /* 0x008fe200078e0203 */
[----:B------:R-:W-:Y:S04]  /*45f0*/  BSSY B1, `(.L_x_152) ;  /* 0x0000006000017945 */ /* 0x000fe80003800000 */
[----:B------:R3:W-:Y:S01]  /*4600*/  @!P5 STG.E.U8 desc[UR36][R4.64+0x70], R13 ;  /* 0x0000700d0400d986 */ /* 0x0007e2000c101124 */
[----:B------:R-:W-:Y:S05]  /*4610*/  @P2 BRA `(.L_x_153) ;  /* 0x00000000000c2947 */ /* 0x000fea0003800000 */
[----:B------:R-:W5:Y:S02]  /*4620*/  LDG.E.U8 R102, desc[UR36][R8.64+0x71] ;  /* 0x0000712408667981 */ /* 0x000f64000c1e1100 */
[----:B-----5:R-:W-:-:S05]  /*4630*/  PRMT R0, R102, 0x8880, RZ ;  /* 0x0000888066007816 */ /* 0x020fca00000000ff */
[----:B------:R-:W-:-:S07]  /*4640*/  IMAD R3, R0, R91, RZ ;  /* 0x0000005b00037224 */ /* 0x000fce00078e02ff */
.L_x_153:
[----:B------:R-:W-:Y:S05]  /*4650*/  BSYNC B1 ;  /* 0x0000000000017941 */ /* 0x000fea0003800000 */
.L_x_152:
[----:B------:R-:W-:Y:S01]  /*4660*/  ISETP.LT.OR P4, PT, R19, 0x71, !P0 ;  /* 0x000000711300780c */ /* 0x000fe20004781670 */
[----:B------:R-:W-:Y:S01]  /*4670*/  @!P2 IMAD R81, R81, R90, R3 ;  /* 0x0000005a5151a224 */ /* 0x000fe200078e0203 */
[----:B------:R-:W-:Y:S01]  /*4680*/  BSSY B1, `(.L_x_154) ;  /* 0x000000a000017945 */ /* 0x000fe20003800000 */
[C---:B------:R-:W-:Y:S02]  /*4690*/  ISETP.LT.OR P3, PT, R19.reuse, 0x72, !P0 ;  /* 0x000000721300780c */ /* 0x040fe40004761670 */
[C---:B------:R-:W-:Y:S01]  /*46a0*/  ISETP.LT.OR P5, PT, R19.reuse, 0x79, !P0 ;  /* 0x000000791300780c */ /* 0x040fe200047a1670 */
[----:B------:R0:W-:Y:S01]  /*46b0*/  @!P2 STG.E.U8 desc[UR36][R4.64+0x71], R81 ;  /* 0x000071510400a986 */ /* 0x0001e2000c101124 */
[C---:B------:R-:W-:Y:S02]  /*46c0*/  ISETP.LT.OR P2, PT, R19.reuse, 0x79, !P1 ;  /* 0x000000791300780c */ /* 0x040fe40004f41670 */
[----:B------:R-:W-:-:S04]  /*46d0*/  ISETP.LT.OR P1, PT, R19, 0x7a, !P1 ;  /* 0x0000007a1300780c */ /* 0x000fc80004f21670 */
[----:B------:R-:W-:Y:S09]  /*46e0*/  @P4 BRA `(.L_x_155) ;  /* 0x00000000000c4947 */ /* 0x000ff20003800000 */
[----:B------:R-:W5:Y:S02]  /*46f0*/  LDG.E.U8 R102, desc[UR36][R10.64+0x70] ;  /* 0x000070240a667981 */ /* 0x000f64000c1e1100 */
[----:B-----5:R-:W-:-:S05]  /*4700*/  PRMT R0, R102, 0x8880, RZ ;  /* 0x0000888066007816 */ /* 0x020fca00000000ff */
[----:B------:R-:W-:-:S07]  /*4710*/  IMAD R3, R0, R91, RZ ;  /* 0x0000005b00037224 */ /* 0x000fce00078e02ff */
.L_x_155:
[----:B------:R-:W-:Y:S05]  /*4720*/  BSYNC B1 ;  /* 0x0000000000017941 */ /* 0x000fea0003800000 */
.L_x_154:
[----:B---3--:R-:W-:Y:S01]  /*4730*/  @!P4 IMAD R13, R82, R90, R3 ;  /* 0x0000005a520dc224 */ /* 0x008fe200078e0203 */
[----:B------:R-:W-:Y:S04]  /*4740*/  BSSY B1, `(.L_x_156) ;  /* 0x0000006000017945 */ /* 0x000fe80003800000 */
[----:B------:R3:W-:Y:S01]  /*4750*/  @!P4 STG.E.U8 desc[UR36][R6.64+0x70], R13 ;  /* 0x0000700d0600c986 */ /* 0x0007e2000c101124 */
[----:B------:R-:W-:Y:S05]  /*4760*/  @P3 BRA `(.L_x_157) ;  /* 0x00000000000c3947 */ /* 0x000fea0003800000 */
[----:B------:R-:W5:Y:S02]  /*4770*/  LDG.E.U8 R102, desc[UR36][R10.64+0x71] ;  /* 0x000071240a667981 */ /* 0x000f64000c1e1100 */
[----:B-----5:R-:W-:-:S05]  /*4780*/  PRMT R0, R102, 0x8880, RZ ;  /* 0x0000888066007816 */ /* 0x020fca00000000ff */
[----:B------:R-:W-:-:S07]  /*4790*/  IMAD R3, R0, R91, RZ ;  /* 0x0000005b00037224 */ /* 0x000fce00078e02ff */
.L_x_157:
[----:B------:R-:W-:Y:S05]  /*47a0*/  BSYNC B1 ;  /* 0x0000000000017941 */ /* 0x000fea0003800000 */
.L_x_156:
[----:B------:R-:W-:Y:S01]  /*47b0*/  @!P3 IMAD R83, R83, R90, R3 ;  /* 0x0000005a5353b224 */ /* 0x000fe200078e0203 */
[----:B------:R-:W-:Y:S04]  /*47c0*/  BSSY B1, `(.L_x_158) ;  /* 0x0000006000017945 */ /* 0x000fe80003800000 */
[----:B------:R0:W-:Y:S01]  /*47d0*/  @!P3 STG.E.U8 desc[UR36][R6.64+0x71], R83 ;  /* 0x000071530600b986 */ /* 0x0001e2000c101124 */
[----:B------:R-:W-:Y:S05]  /*47e0*/  @P2 BRA `(.L_x_159) ;  /* 0x00000000000c2947 */ /* 0x000fea0003800000 */
[----:B------:R-:W5:Y:S02]  /*47f0*/  LDG.E.U8 R102, desc[UR36][R8.64+0x78] ;  /* 0x0000782408667981 */ /* 0x000f64000c1e1100 */
[----:B-----5:R-:W-:-:S05]  /*4800*/  PRMT R0, R102, 0x8880, RZ ;  /* 0x0000888066007816 */ /* 0x020fca00000000ff */
[----:B------:R-:W-:-:S07]  /*4810*/  IMAD R3, R0, R91, RZ ;  /* 0x0000005b00037224 */ /* 0x000fce00078e02ff */
.L_x_159:
[----:B------:R-:W-:Y:S05]  /*4820*/  BSYNC B1 ;  /* 0x0000000000017941 */ /* 0x000fea0003800000 */
.L_x_158:
[----:B---3--:R-:W-:Y:S01]  /*4830*/  @!P2 IMAD R13, R84, R90, R3 ;  /* 0x0000005a540da224 */ /* 0x008fe200078e0203 */
[----:B------:R-:W-:Y:S04]  /*4840*/  BSSY B1, `(.L_x_160) ;  /* 0x0000006000017945 */ /* 0x000fe80003800000 */
[----:B------:R3:W-:Y:S01]  /*4850*/  @!P2 STG.E.U8 desc[UR36][R4.64+0x78], R13 ;  /* 0x0000780d0400a986 */ /* 0x0007e2000c101124 */
[----:B------:R-:W-:Y:S05]  /*4860*/  @P1 BRA `(.L_x_161) ;  /* 0x00000000000c1947 */ /* 0x000fea0003800000 */
[----:B------:R-:W5:Y:S02]  /*4870*/  LDG.E.U8 R102, desc[UR36][R8.64+0x79] ;  /* 0x0000792408667981 */ /* 0x000f64000c1e1100 */
[----:B-----5:R-:W-:-:S05]  /*4880*/  PRMT R0, R102, 0x8880, RZ ;  /* 0x0000888066007816 */ /* 0x020fca00000000ff */
[----:B------:R-:W-:-:S07]  /*4890*/  IMAD R3, R0, R91, RZ ;  /* 0x0000005b00037224 */ /* 0x000fce00078e02ff */
.L_x_161:
[----:B------:R-:W-:Y:S05]  /*48a0*/  BSYNC B1 ;  /* 0x0000000000017941 */ /* 0x000fea0003800000 */
.L_x_160:
[----:B------:R-:W-:Y:S01]  /*48b0*/  @!P1 IMAD R85, R85, R90, R3 ;  /* 0x0000005a55559224 */ /* 0x000fe200078e0203 */
[----:B------:R-:W-:Y:S04]  /*48c0*/  BSSY B1, `(.L_x_162) ;  /* 0x0000006000017945 */ /* 0x000fe80003800000 */
[----:B------:R0:W-:Y:S01]  /*48d0*/  @!P1 STG.E.U8 desc[UR36][R4.64+0x79], R85 ;  /* 0x0000795504009986 */ /* 0x0001e2000c101124 */
[----:B------:R-:W-:Y:S05]  /*48e0*/  @P5 BRA `(.L_x_163) ;  /* 0x00000000000c5947 */ /* 0x000fea0003800000 */
[----:B------:R-:W5:Y:S02]  /*48f0*/  LDG.E.U8 R102, desc[UR36][R10.64+0x78] ;  /* 0x000078240a667981 */ /* 0x000f64000c1e1100 */
[----:B-----5:R-:W-:-:S05]  /*4900*/  PRMT R0, R102, 0x8880, RZ ;  /* 0x0000888066007816 */ /* 0x020fca00000000ff */
[----:B------:R-:W-:-:S07]  /*4910*/  IMAD R3, R0, R91, RZ ;  /* 0x0000005b00037224 */ /* 0x000fce00078e02ff */
.L_x_163:
[----:B------:R-:W-:Y:S05]  /*4920*/  BSYNC B1 ;  /* 0x0000000000017941 */ /* 0x000fea0003800000 */
.L_x_162:
[----:B0123--:R-:W-:Y:S01]  /*4930*/  @!P5 IMAD R5, R86, R90, R3 ;  /* 0x0000005a5605d224 */ /* 0x00ffe200078e0203 */
[----:B------:R-:W-:Y:S01]  /*4940*/  ISETP.LT.OR P0, PT, R19, 0x7a, !P0 ;  /* 0x0000007a1300780c */ /* 0x000fe20004701670 */
[----:B------:R-:W-:Y:S03]  /*4950*/  BSSY B1, `(.L_x_164) ;  /* 0x0000006000017945 */ /* 0x000fe60003800000 */
[----:B------:R0:W-:Y:S09]  /*4960*/  @!P5 STG.E.U8 desc[UR36][R6.64+0x78], R5 ;  /* 0x000078050600d986 */ /* 0x0001f2000c101124 */
[----:B------:R-:W-:Y:S05]  /*4970*/  @P0 BRA `(.L_x_165) ;  /* 0x00000000000c0947 */ /* 0x000fea0003800000 */
[----:B------:R-:W2:Y:S02]  /*4980*/  LDG.E.U8 R102, desc[UR36][R10.64+0x79] ;  /* 0x000079240a667981 */ /* 0x000ea4000c1e1100 */
[----:B--2---:R-:W-:-:S05]  /*4990*/  PRMT R0, R102, 0x8880, RZ ;  /* 0x0000888066007816 */ /* 0x004fca00000000ff */
[----:B------:R-:W-:-:S07]  /*49a0*/  IMAD R3, R0, R91, RZ ;  /* 0x0000005b00037224 */ /* 0x000fce00078e02ff */
.L_x_165:
[----:B------:R-:W-:Y:S05]  /*49b0*/  BSYNC B1 ;  /* 0x0000000000017941 */ /* 0x000fea0003800000 */
.L_x_164:
[----:B------:R-:W-:Y:S01]  /*49c0*/  IMAD R3, R87, R90, R3 ;  /* 0x0000005a57037224 */ /* 0x000fe200078e0203 */
[----:B------:R-:W-:Y:S06]  /*49d0*/  @P0 BRA `(.L_x_166) ;  /* 0x0000000c00100947 */ /* 0x000fec0003800000 */
[----:B------:R1:W-:Y:S01]  /*49e0*/  STG.E.U8 desc[UR36][R6.64+0x79], R3 ;  /* 0x0000790306007986 */ /* 0x0003e2000c101124 */
[----:B------:R-:W-:Y:S05]  /*49f0*/  BRA `(.L_x_166) ;  /* 0x0000000c00087947 */ /* 0x000fea0003800000 */
.L_x_37:
[C---:B------:R-:W-:Y:S02]  /*4a00*/  ISETP.GE.AND P1, PT, R20.reuse, 0x1, PT ;  /* 0x000000011400780c */ /* 0x040fe40003f26270 */
[----:B------:R-:W-:Y:S02]  /*4a10*/  ISETP.GE.AND P0, PT, R20, 0x9, PT ;  /* 0x000000091400780c */ /* 0x000fe40003f06270 */
[C---:B------:R-:W-:Y:S02]  /*4a20*/  ISETP.LT.OR P4, PT, R19.reuse, 0x1, !P1 ;  /* 0x000000011300780c */ /* 0x040fe40004f81670 */
[C---:B------:R-:W-:Y:S02]  /*4a30*/  ISETP.LT.OR P3, PT, R19.reuse, 0x2, !P1 ;  /* 0x000000021300780c */ /* 0x040fe40004f61670 */
[C---:B------:R-:W-:Y:S02]  /*4a40*/  ISETP.LT.OR P2, PT, R19.reuse, 0x1, !P0 ;  /* 0x000000011300780c */ /* 0x040fe40004741670 */
[----:B------:R-:W-:-:S07]  /*4a50*/  ISETP.LT.OR P5, PT, R19, 0x2, !P0 ;  /* 0x000000021300780c */ /* 0x000fce00047a1670 */
[-C--:B------:R-:W-:Y:S02]  /*4a60*/  @!P4 IMAD R3, R24, R90.reuse, RZ ;  /* 0x0000005a1803c224 */ /* 0x080fe400078e02ff */
[-C--:B------:R-:W-:Y:S02]  /*4a70*/  @!P3 IMAD R25, R25, R90.reuse, RZ ;  /* 0x0000005a1919b224 */ /* 0x080fe400078e02ff */
[-C--:B------:R-:W-:Y:S01]  /*4a80*/  @!P2 IMAD R9, R26, R90.reuse, RZ ;  /* 0x0000005a1a09a224 */ /* 0x080fe200078e02ff */
[----:B------:R0:W-:Y:S01]  /*4a90*/  @!P4 STG.E.U8 desc[UR36][R4.64], R3 ;  /* 0x000000030400c986 */ /* 0x0001e2000c101124 */
[----:B------:R-:W-:Y:S01]  /*4aa0*/  ISETP.LT.OR P4, PT, R19, 0x9, !P1 ;  /* 0x000000091300780c */ /* 0x000fe20004f81670 */
[----:B------:R-:W-:Y:S02]  /*4ab0*/  @!P5 IMAD R27, R27, R90, RZ ;  /* 0x0000005a1b1bd224 */ /* 0x000fe400078e02ff */
[----:B------:R-:W-:Y:S01]  /*4ac0*/  @!P3 STG.E.U8 desc[UR36][R4.64+0x1], R25 ;  /* 0x000001190400b986 */ /* 0x000fe2000c101124 */
[----:B------:R-:W-:-:S03]  /*4ad0*/  ISETP.LT.OR P3, PT, R19, 0xa, !P1 ;  /* 0x0000000a1300780c */ /* 0x000fc60004f61670 */
[----:B------:R1:W-:Y:S01]  /*4ae0*/  @!P2 STG.E.U8 desc[UR36][R6.64], R9 ;  /* 0x000000090600a986 */ /* 0x0003e2000c101124 */
[----:B------:R-:W-:-:S03]  /*4af0*/  ISETP.LT.OR P2, PT, R19, 0x9, !P0 ;  /* 0x000000091300780c */ /* 0x000fc60004741670 */
[----:B------:R-:W-:Y:S01]  /*4b00*/  @!P5 STG.E.U8 desc[UR36][R6.64+0x1], R27 ;  /* 0x0000011b0600d986 */ /* 0x000fe2000c101124 */
[----:B------:R-:W-:Y:S01]  /*4b10*/  ISETP.LT.OR P5, PT, R19, 0xa, !P0 ;  /* 0x0000000a1300780c */ /* 0x000fe200047a1670 */
[----:B------:R-:W-:-:S04]  /*4b20*/  @!P4 IMAD R11, R28, R90, RZ ;  /* 0x0000005a1c0bc224 */ /* 0x000fc800078e02ff */
[-C--:B------:R-:W-:Y:S01]  /*4b30*/  @!P3 IMAD R29, R29, R90.reuse, RZ ;  /* 0x0000005a1d1db224 */ /* 0x080fe200078e02ff */
[----:B------:R-:W-:Y:S01]  /*4b40*/  @!P4 STG.E.U8 desc[UR36][R4.64+0x8], R11 ;  /* 0x0000080b0400c986 */ /* 0x000fe2000c101124 */
[C---:B------:R-:W-:Y:S02]  /*4b50*/  ISETP.LT.OR P4, PT, R19.reuse, 0x11, !P1 ;  /* 0x000000111300780c */ /* 0x040fe40004f81670 */
[-C--:B0-----:R-:W-:Y:S01]  /*4b60*/  @!P2 IMAD R3, R30, R90.reuse, RZ ;  /* 0x0000005a1e03a224 */ /* 0x081fe200078e02ff */
[----:B------:R-:W-:Y:S01]  /*4b70*/  @!P3 STG.E.U8 desc[UR36][R4.64+0x9], R29 ;  /* 0x0000091d0400b986 */ /* 0x000fe2000c101124 */
[----:B------:R-:W-:Y:S02]  /*4b80*/  ISETP.LT.OR P3, PT, R19, 0x12, !P1 ;  /* 0x000000121300780c */ /* 0x000fe40004f61670 */
[----:B------:R-:W-:Y:S01]  /*4b90*/  @!P5 IMAD R31, R31, R90, RZ ;  /* 0x0000005a1f1fd224 */ /* 0x000fe200078e02ff */
[----:B------:R0:W-:Y:S01]  /*4ba0*/  @!P2 STG.E.U8 desc[UR36][R6.64+0x8], R3 ;  /* 0x000008030600a986 */ /* 0x0001e2000c101124 */
[----:B------:R-:W-:-:S03]  /*4bb0*/  ISETP.LT.OR P2, PT, R19, 0x11, !P0 ;  /* 0x000000111300780c */ /* 0x000fc60004741670 */
[----:B------:R-:W-:Y:S01]  /*4bc0*/  @!P5 STG.E.U8 desc[UR36][R6.64+0x9], R31 ;  /* 0x0000091f0600d986 */ /* 0x000fe2000c101124 */
[----:B------:R-:W-:Y:S01]  /*4bd0*/  ISETP.LT.OR P5, PT, R19, 0x12, !P0 ;  /* 0x000000121300780c */ /* 0x000fe200047a1670 */
[----:B-1----:R-:W-:-:S04]  /*4be0*/  @!P4 IMAD R9, R32, R90, RZ ;  /* 0x0000005a2009c224 */ /* 0x002fc800078e02ff */
        /* <DEDUP_REMOVED lines=109> */
[----:B------:R1:W-:Y:S01]  /*52c0*/  @!P4 STG.E.U8 desc[UR36][R4.64+0x58], R11 ;  /* 0x0000580b0400c986 */ /* 0x0003e2000c101124 */
        /* <DEDUP_REMOVED lines=13> */
[-C--:B-1----:R-:W-:Y:S01]  /*53a0*/  @!P2 IMAD R11, R74, R90.reuse, RZ ;  /* 0x0000005a4a0ba224 */ /* 0x082fe200078e02ff */
[----:B------:R-:W-:Y:S01]  /*53b0*/  @!P3 STG.E.U8 desc[UR36][R4.64+0x61], R73 ;  /* 0x000061490400b986 */ /* 0x000fe2000c101124 */
[----:B------:R-:W-:Y:S02]  /*53c0*/  ISETP.LT.OR P3, PT, R19, 0x6a, !P1 ;  /* 0x0000006a1300780c */ /* 0x000fe40004f61670 */
[----:B------:R-:W-:Y:S01]  /*53d0*/  @!P5 IMAD R75, R75, R90, RZ ;  /* 0x0000005a4b4bd224 */ /* 0x000fe200078e02ff */
[----:B------:R1:W-:Y:S01]  /*53e0*/  @!P2 STG.E.U8 desc[UR36][R6.64+0x60], R11 ;  /* 0x0000600b0600a986 */ /* 0x0003e2000c101124 */
[----:B------:R-:W-:-:S03]  /*53f0*/  ISETP.LT.OR P2, PT, R19, 0x69, !P0 ;  /* 0x000000691300780c */ /* 0x000fc60004741670 */
[----:B------:R-:W-:Y:S01]  /*5400*/  @!P5 STG.E.U8 desc[UR36][R6.64+0x61], R75 ;  /* 0x0000614b0600d986 */ /* 0x000fe2000c101124 */
[----:B------:R-:W-:Y:S01]  /*5410*/  ISETP.LT.OR P5, PT, R19, 0x6a, !P0 ;  /* 0x0000006a1300780c */ /* 0x000fe200047a1670 */
[----:B0-----:R-:W-:-:S04]  /*5420*/  @!P4 IMAD R3, R76, R90, RZ ;  /* 0x0000005a4c03c224 */ /* 0x001fc800078e02ff */
[-C--:B------:R-:W-:Y:S01]  /*5430*/  @!P3 IMAD R77, R77, R90.reuse, RZ ;  /* 0x0000005a4d4db224 */ /* 0x080fe200078e02ff */
[----:B------:R0:W-:Y:S01]  /*5440*/  @!P4 STG.E.U8 desc[UR36][R4.64+0x68], R3 ;  /* 0x000068030400c986 */ /* 0x0001e2000c101124 */
[C---:B------:R-:W-:Y:S02]  /*5450*/  ISETP.LT.OR P4, PT, R19.reuse, 0x72, !P1 ;  /* 0x000000721300780c */ /* 0x040fe40004f81670 */
[-C--:B--2---:R-:W-:Y:S01]  /*5460*/  @!P2 IMAD R9, R78, R90.reuse, RZ ;  /* 0x0000005a4e09a224 */ /* 0x084fe200078e02ff */
[----:B------:R-:W-:Y:S01]  /*5470*/  @!P3 STG.E.U8 desc[UR36][R4.64+0x69], R77 ;  /* 0x0000694d0400b986 */ /* 0x000fe2000c101124 */
[----:B------:R-:W-:Y:S02]  /*5480*/  ISETP.LT.OR P3, PT, R19, 0x71, !P1 ;  /* 0x000000711300780c */ /* 0x000fe40004f61670 */
[----:B------:R-:W-:Y:S01]  /*5490*/  @!P5 IMAD R79, R79, R90, RZ ;  /* 0x0000005a4f4fd224 */ /* 0x000fe200078e02ff */
[----:B------:R-:W-:Y:S01]  /*54a0*/  @!P2 STG.E.U8 desc[UR36][R6.64+0x68], R9 ;  /* 0x000068090600a986 */ /* 0x000fe2000c101124 */
[----:B------:R-:W-:-:S03]  /*54b0*/  ISETP.LT.OR P2, PT, R19, 0x71, !P0 ;  /* 0x000000711300780c */ /* 0x000fc60004741670 */
[----:B------:R-:W-:Y:S01]  /*54c0*/  @!P5 STG.E.U8 desc[UR36][R6.64+0x69], R79 ;  /* 0x0000694f0600d986 */ /* 0x000fe2000c101124 */
[----:B------:R-:W-:Y:S01]  /*54d0*/  ISETP.LT.OR P5, PT, R19, 0x79, !P0 ;  /* 0x000000791300780c */ /* 0x000fe200047a1670 */
[----:B------:R-:W-:-:S04]  /*54e0*/  @!P4 IMAD R81, R81, R90, RZ ;  /* 0x0000005a5151c224 */ /* 0x000fc800078e02ff */
[-C--:B-1----:R-:W-:Y:S01]  /*54f0*/  @!P3 IMAD R11, R80, R90.reuse, RZ ;  /* 0x0000005a500bb224 */ /* 0x082fe200078e02ff */
[----:B------:R-:W-:Y:S01]  /*5500*/  @!P4 STG.E.U8 desc[UR36][R4.64+0x71], R81 ;  /* 0x000071510400c986 */ /* 0x000fe2000c101124 */
[C---:B------:R-:W-:Y:S02]  /*5510*/  ISETP.LT.OR P4, PT, R19.reuse, 0x72, !P0 ;  /* 0x000000721300780c */ /* 0x040fe40004781670 */
[C---:B------:R-:W-:Y:S01]  /*5520*/  ISETP.LT.OR P0, PT, R19.reuse, 0x7a, !P0 ;  /* 0x0000007a1300780c */ /* 0x040fe20004701670 */
[----:B------:R1:W-:Y:S01]  /*5530*/  @!P3 STG.E.U8 desc[UR36][R4.64+0x70], R11 ;  /* 0x0000700b0400b986 */ /* 0x0003e2000c101124 */
[C---:B------:R-:W-:Y:S01]  /*5540*/  ISETP.LT.OR P3, PT, R19.reuse, 0x79, !P1 ;  /* 0x000000791300780c */ /* 0x040fe20004f61670 */
[----:B0-----:R-:W-:Y:S01]  /*5550*/  @!P2 IMAD R3, R82, R90, RZ ;  /* 0x0000005a5203a224 */ /* 0x001fe200078e02ff */
[----:B------:R-:W-:-:S04]  /*5560*/  ISETP.LT.OR P1, PT, R19, 0x7a, !P1 ;  /* 0x0000007a1300780c */ /* 0x000fc80004f21670 */
[----:B------:R2:W-:Y:S03]  /*5570*/  @!P2 STG.E.U8 desc[UR36][R6.64+0x70], R3 ;  /* 0x000070030600a986 */ /* 0x0005e6000c101124 */
[-C--:B------:R-:W-:Y:S02]  /*5580*/  @!P4 IMAD R83, R83, R90.reuse, RZ ;  /* 0x0000005a5353c224 */ /* 0x080fe400078e02ff */
[-C--:B-1----:R-:W-:Y:S02]  /*5590*/  @!P5 IMAD R11, R86, R90.reuse, RZ ;  /* 0x0000005a560bd224 */ /* 0x082fe400078e02ff */
[-C--:B------:R-:W-:Y:S01]  /*55a0*/  @!P3 IMAD R9, R84, R90.reuse, RZ ;  /* 0x0000005a5409b224 */ /* 0x080fe200078e02ff */
[----:B------:R2:W-:Y:S01]  /*55b0*/  @!P4 STG.E.U8 desc[UR36][R6.64+0x71], R83 ;  /* 0x000071530600c986 */ /* 0x0005e2000c101124 */
[-C--:B------:R-:W-:Y:S02]  /*55c0*/  @!P1 IMAD R85, R85, R90.reuse, RZ ;  /* 0x0000005a55559224 */ /* 0x080fe400078e02ff */
[----:B------:R-:W-:Y:S01]  /*55d0*/  @!P0 IMAD R87, R87, R90, RZ ;  /* 0x0000005a57578224 */ /* 0x000fe200078e02ff */
[----:B------:R2:W-:Y:S04]  /*55e0*/  @!P3 STG.E.U8 desc[UR36][R4.64+0x78], R9 ;  /* 0x000078090400b986 */ /* 0x0005e8000c101124 */
[----:B------:R2:W-:Y:S04]  /*55f0*/  @!P1 STG.E.U8 desc[UR36][R4.64+0x79], R85 ;  /* 0x0000795504009986 */ /* 0x0005e8000c101124 */
[----:B------:R2:W-:Y:S04]  /*5600*/  @!P5 STG.E.U8 desc[UR36][R6.64+0x78], R11 ;  /* 0x0000780b0600d986 */ /* 0x0005e8000c101124 */
[----:B------:R2:W-:Y:S02]  /*5610*/  @!P0 STG.E.U8 desc[UR36][R6.64+0x79], R87 ;  /* 0x0000795706008986 */ /* 0x0005e4000c101124 */
.L_x_166:
[----:B------:R-:W-:Y:S05]  /*5620*/  BSYNC B0 ;  /* 0x0000000000007941 */ /* 0x000fea0003800000 */
.L_x_36:
[----:B0-2---:R-:W2:Y:S01]  /*5630*/  LDL.64 R4, [R1] ;  /* 0x0000000001047983 */ /* 0x005ea20000100a00 */
[----:B------:R-:W-:Y:S01]  /*5640*/  ULDC.64 UR4, c[0x0][0x650] ;  /* 0x0001940000047ab9 */ /* 0x000fe20000000a00 */
[----:B------:R-:W-:Y:S02]  /*5650*/  IMAD.U32 R0, RZ, RZ, UR44 ;  /* 0x0000002cff007e24 */ /* 0x000fe4000f8e00ff */
[----:B------:R-:W-:Y:S02]  /*5660*/  IMAD.MOV.U32 R22, RZ, RZ, -0x1 ;  /* 0xffffffffff167424 */ /* 0x000fe400078e00ff */
[----:B------:R0:W-:Y:S01]  /*5670*/  SYNCS.ARRIVE.TRANS64.A1T0 RZ, [R0+UR46], RZ ;  /* 0x000000ff00ff79a7 */ /* 0x0001e2000810002e */
[----:B------:R-:W-:Y:S02]  /*5680*/  IMAD.MOV.U32 R19, RZ, RZ, -0x1 ;  /* 0xffffffffff137424 */ /* 0x000fe400078e00ff */
[----:B------:R-:W-:Y:S01]  /*5690*/  IMAD.MOV.U32 R18, RZ, RZ, -0x1 ;  /* 0xffffffffff127424 */ /* 0x000fe200078e00ff */
[----:B0-----:R-:W-:-:S02]  /*56a0*/  PRMT R0, RZ, 0x7610, R0 ;  /* 0x00007610ff007816 */ /* 0x001fc40000000000 */
[----:B--2---:R-:W-:-:S05]  /*56b0*/  LEA R16, P0, R4, R16, 0x1 ;  /* 0x0000001004107211 */ /* 0x004fca00078008ff */
[----:B------:R-:W-:Y:S01]  /*56c0*/  IMAD.X R17, R98, 0x1, R17, P0 ;  /* 0x0000000162117824 */ /* 0x000fe200000e0611 */
[----:B------:R-:W-:-:S04]  /*56d0*/  ISETP.GE.U32.AND P0, PT, R16, UR4, PT ;  /* 0x0000000410007c0c */ /* 0x000fc8000bf06070 */
[----:B------:R-:W-:-:S13]  /*56e0*/  ISETP.GE.U32.AND.EX P0, PT, R17, UR5, PT, P0 ;  /* 0x0000000511007c0c */ /* 0x000fda000bf06100 */
[----:B------:R-:W-:Y:S05]  /*56f0*/  @P0 BRA `(.L_x_167) ;  /* 0x00000004004c0947 */ /* 0x000fea0003800000 */
[----:B------:R-:W0:Y:S01]  /*5700*/  LDC.64 R10, c[0x0][0x628] ;  /* 0x00018a00ff0a7b82 */ /* 0x000e220000000a00 */
[----:B------:R-:W2:Y:S01]  /*5710*/  S2R R12, SR_CTAID.X ;  /* 0x00000000000c7919 */ /* 0x000ea20000002500 */
[----:B------:R-:W-:Y:S02]  /*5720*/  IMAD.MOV.U32 R8, RZ, RZ, R16 ;  /* 0x000000ffff087224 */ /* 0x000fe400078e0010 */
[----:B------:R-:W-:Y:S01]  /*5730*/  IMAD.MOV.U32 R9, RZ, RZ, R17 ;  /* 0x000000ffff097224 */ /* 0x000fe200078e0011 */
[----:B------:R-:W3:Y:S03]  /*5740*/  S2R R19, SR_CTAID.Y ;  /* 0x0000000000137919 */ /* 0x000ee60000002600 */
[----:B------:R-:W1:Y:S08]  /*5750*/  LDC R0, c[0x0][0x630] ;  /* 0x00018c00ff007b82 */ /* 0x000e700000000800 */
[----:B------:R-:W1:Y:S01]  /*5760*/  LDC.64 R14, c[0x0][0x620] ;  /* 0x00018800ff0e7b82 */ /* 0x000e620000000a00 */
[----:B0-----:R-:W-:-:S04]  /*5770*/  ISETP.NE.U32.AND P0, PT, R10, RZ, PT ;  /* 0x000000ff0a00720c */ /* 0x001fc80003f05070 */
[----:B------:R-:W-:-:S13]  /*5780*/  ISETP.NE.AND.EX P0, PT, R11, RZ, PT, P0 ;  /* 0x000000ff0b00720c */ /* 0x000fda0003f05300 */
[----:B-123--:R-:W-:Y:S05]  /*5790*/  @!P0 BRA `(.L_x_168) ;  /* 0x0000000000288947 */ /* 0x00efea0003800000 */
[----:B------:R-:W0:Y:S02]  /*57a0*/  LDC R3, c[0x0][0x634] ;  /* 0x00018d00ff037b82 */ /* 0x000e240000000800 */
[----:B0-----:R-:W-:-:S05]  /*57b0*/  IADD3 R3, P0, R16, R3, RZ ;  /* 0x0000000310037210 */ /* 0x001fca0007f1e0ff */
[----:B------:R-:W-:-:S04]  /*57c0*/  IMAD.X R13, RZ, RZ, R17, P0 ;  /* 0x000000ffff0d7224 */ /* 0x000fc800000e0611 */
[----:B------:R-:W-:-:S04]  /*57d0*/  IMAD.WIDE.U32 R4, R13, R10, RZ ;  /* 0x0000000a0d047225 */ /* 0x000fc800078e00ff */
[----:B----4-:R-:W-:-:S04]  /*57e0*/  IMAD.WIDE.U32 R6, P0, R3, R11, R4 ;  /* 0x0000000b03067225 */ /* 0x010fc80007800004 */
[----:B------:R-:W-:-:S04]  /*57f0*/  IMAD.WIDE.U32 R4, R3, R10, RZ ;  /* 0x0000000a03047225 */ /* 0x000fc800078e00ff */
[----:B------:R-:W-:Y:S01]  /*5800*/  IMAD.X R9, RZ, RZ, RZ, P0 ;  /* 0x000000ffff097224 */ /* 0x000fe200000e06ff */
[----:B------:R-:W-:Y:S01]  /*5810*/  IADD3 RZ, P0, R5, R6, RZ ;  /* 0x0000000605ff7210 */ /* 0x000fe20007f1e0ff */
[----:B------:R-:W-:-:S04]  /*5820*/  IMAD.MOV.U32 R8, RZ, RZ, R7 ;  /* 0x000000ffff087224 */ /* 0x000fc800078e0007 */
[----:B------:R-:W-:-:S08]  /*5830*/  IMAD.WIDE.U32.X R8, R13, R11, R8, P0 ;  /* 0x0000000b0d087225 */ /* 0x000fd000000e0408 */
.L_x_168:
[-CC-:B------:R-:W-:Y:S01]  /*5840*/  SHF.R.U64 R18, R8, R0.reuse, R9.reuse ;  /* 0x0000000008127219 */ /* 0x180fe20000001209 */
[----:B------:R-:W0:Y:S01]  /*5850*/  LDC.64 R24, c[0x0][0x640] ;  /* 0x00019000ff187b82 */ /* 0x000e220000000a00 */
[----:B------:R-:W-:Y:S01]  /*5860*/  SHF.R.U32.HI R0, RZ, R0, R9 ;  /* 0x00000000ff007219 */ /* 0x000fe20000011609 */
[----:B------:R-:W-:Y:S01]  /*5870*/  ULDC UR4, c[0x0][0x150] ;  /* 0x0000540000047ab9 */ /* 0x000fe20000000800 */
[----:B------:R-:W-:Y:S02]  /*5880*/  IADD3 R3, P0, RZ, -R18, RZ ;  /* 0x80000012ff037210 */ /* 0x000fe40007f1e0ff */
[----:B----4-:R-:W-:-:S03]  /*5890*/  I2FP.F32.U32 R7, R12 ;  /* 0x0000000c00077245 */ /* 0x010fc60000201000 */
[----:B------:R-:W1:Y:S01]  /*58a0*/  LDC R6, c[0x0][0x618] ;  /* 0x00018600ff067b82 */ /* 0x000e620000000800 */
[----:B------:R-:W-:Y:S02]  /*58b0*/  IMAD.X R5, RZ, RZ, ~R0, P0 ;  /* 0x000000ffff057224 */ /* 0x000fe400000e0e00 */
[----:B------:R-:W-:Y:S01]  /*58c0*/  FMUL R7, R7, UR4 ;  /* 0x0000000407077c20 */ /* 0x000fe20008400000 */
[----:B------:R-:W-:Y:S01]  /*58d0*/  ULDC UR4, c[0x0][0x154] ;  /* 0x0000550000047ab9 */ /* 0x000fe20000000800 */
[-C--:B------:R-:W-:Y:S02]  /*58e0*/  IMAD R0, R5, R14.reuse, RZ ;  /* 0x0000000e05007224 */ /* 0x080fe400078e02ff */
[C---:B------:R-:W-:Y:S01]  /*58f0*/  IMAD.WIDE.U32 R4, R3.reuse, R14, R16 ;  /* 0x0000000e03047225 */ /* 0x040fe200078e0010 */
[----:B------:R-:W2:Y:S01]  /*5900*/  LDC R8, c[0x0][0x608] ;  /* 0x00018200ff087b82 */ /* 0x000ea20000000800 */
[----:B------:R-:W3:Y:S02]  /*5910*/  F2I.U32.TRUNC.NTZ R7, R7 ;  /* 0x0000000700077305 */ /* 0x000ee4000020f000 */
[----:B------:R-:W-:Y:S01]  /*5920*/  IMAD R3, R3, R15, R0 ;  /* 0x0000000f03037224 */ /* 0x000fe200078e0200 */
[----:B------:R-:W-:-:S03]  /*5930*/  I2FP.F32.U32 R0, R19 ;  /* 0x0000001300007245 */ /* 0x000fc60000201000 */
[----:B------:R-:W-:Y:S01]  /*5940*/  IMAD.IADD R3, R5, 0x1, R3 ;  /* 0x0000000105037824 */ /* 0x000fe200078e0203 */
[----:B------:R-:W4:Y:S01]  /*5950*/  LDC R11, c[0x0][0x658] ;  /* 0x00019600ff0b7b82 */ /* 0x000f220000000800 */
[----:B0-----:R-:W-:-:S04]  /*5960*/  ISETP.NE.U32.AND P0, PT, R24, RZ, PT ;  /* 0x000000ff1800720c */ /* 0x001fc80003f05070 */
[----:B------:R-:W-:-:S03]  /*5970*/  ISETP.NE.AND.EX P0, PT, R25, RZ, PT, P0 ;  /* 0x000000ff1900720c */ /* 0x000fc60003f05300 */
[----:B------:R-:W0:Y:S01]  /*5980*/  LDC R9, c[0x0][0x144] ;  /* 0x00005100ff097b82 */ /* 0x000e220000000800 */
[-C--:B-1----:R-:W-:Y:S01]  /*5990*/  SHF.R.U64 R10, R4, R6.reuse, R3 ;  /* 0x00000006040a7219 */ /* 0x082fe20000001203 */
[----:B---3--:R-:W-:Y:S01]  /*59a0*/  IMAD.MOV R7, RZ, RZ, -R7 ;  /* 0x000000ffff077224 */ /* 0x008fe200078e0a07 */
[----:B------:R-:W-:Y:S01]  /*59b0*/  SHF.R.U32.HI R3, RZ, R6, R3 ;  /* 0x00000006ff037219 */ /* 0x000fe20000011603 */
[----:B------:R-:W-:-:S04]  /*59c0*/  FMUL R6, R0, UR4 ;  /* 0x0000000400067c20 */ /* 0x000fc80008400000 */
[----:B------:R-:W1:Y:S01]  /*59d0*/  LDC R20, c[0x0][0x148] ;  /* 0x00005200ff147b82 */ /* 0x000e620000000800 */
[----:B------:R3:W0:Y:S01]  /*59e0*/  F2I.U32.TRUNC.NTZ R14, R6 ;  /* 0x00000006000e7305 */ /* 0x000622000020f000 */
[-CC-:B--2---:R-:W-:Y:S02]  /*59f0*/  SHF.R.U64 R13, R10, R8.reuse, R3.reuse ;  /* 0x000000080a0d7219 */ /* 0x184fe40000001203 */
[----:B------:R-:W-:-:S04]  /*5a00*/  SHF.R.U32.HI R0, RZ, R8, R3 ;  /* 0x00000008ff007219 */ /* 0x000fc80000011603 */
[----:B------:R-:W2:Y:S01]  /*5a10*/  LDC R21, c[0x0][0x648] ;  /* 0x00019200ff157b82 */ /* 0x000ea20000000800 */
[-CC-:B----4-:R-:W-:Y:S02]  /*5a20*/  SHF.R.U64 R15, R13, R11.reuse, R0.reuse ;  /* 0x0000000b0d0f7219 */ /* 0x190fe40000001200 */
[----:B------:R-:W-:-:S03]  /*5a30*/  SHF.R.U32.HI R5, RZ, R11, R0 ;  /* 0x0000000bff057219 */ /* 0x000fc60000011600 */
[----:B------:R-:W-:Y:S02]  /*5a40*/  IMAD.MOV.U32 R4, RZ, RZ, R15 ;  /* 0x000000ffff047224 */ /* 0x000fe400078e000f */
[----:B------:R-:W4:Y:S01]  /*5a50*/  LDC R26, c[0x0][0x638] ;  /* 0x00018e00ff1a7b82 */ /* 0x000f220000000800 */
[----:B0-----:R-:W-:-:S07]  /*5a60*/  IMAD R22, R9, R7, R12 ;  /* 0x0000000709167224 */ /* 0x001fce00078e020c */
[----:B------:R-:W0:Y:S08]  /*5a70*/  LDC R27, c[0x0][0x610] ;  /* 0x00018400ff1b7b82 */ /* 0x000e300000000800 */
[----:B------:R-:W0:Y:S01]  /*5a80*/  LDC R28, c[0x0][0x600] ;  /* 0x00018000ff1c7b82 */ /* 0x000e220000000800 */
[----:B-123--:R-:W-:Y:S05]  /*5a90*/  @!P0 BRA `(.L_x_169) ;  /* 0x0000000000288947 */ /* 0x00efea0003800000 */
[----:B------:R-:W1:Y:S02]  /*5aa0*/  LDC R0, c[0x0][0x64c] ;  /* 0x00019300ff007b82 */ /* 0x000e640000000800 */
[----:B-1----:R-:W-:-:S05]  /*5ab0*/  IADD3 R3, P0, R15, R0, RZ ;  /* 0x000000000f037210 */ /* 0x002fca0007f1e0ff */
        /* <DEDUP_REMOVED lines=8> */
.L_x_169:
[----:B------:R-:W-:Y:S01]  /*5b40*/  ISETP.NE.AND P0, PT, R2, 0x1, PT ;  /* 0x000000010200780c */ /* 0x000fe20003f05270 */
[----:B------:R-:W-:Y:S01]  /*5b50*/  IMAD.MOV R14, RZ, RZ, -R14 ;  /* 0x000000ffff0e7224 */ /* 0x000fe200078e0a0e */
[----:B------:R-:W-:Y:S02]  /*5b60*/  SHF.R.U64 R0, R4, R21, R5 ;  /* 0x0000001504007219 */ /* 0x000fe40000001205 */
[----:B------:R-:W-:Y:S02]  /*5b70*/  LOP3.LUT R3, R13, R100, RZ, 0xc0, !PT ;  /* 0x000000640d037212 */ /* 0x000fe400078ec0ff */
[----:B------:R-:W-:Y:S01]  /*5b80*/  LOP3.LUT R5, R10, R99, RZ, 0xc0, !PT ;  /* 0x000000630a057212 */ /* 0x000fe200078ec0ff */
[----:B------:R-:W-:Y:S02]  /*5b90*/  IMAD.MOV R4, RZ, RZ, -R0 ;  /* 0x000000ffff047224 */ /* 0x000fe400078e0a00 */
[----:B------:R-:W-:Y:S02]  /*5ba0*/  IMAD R3, R96, R0, R3 ;  /* 0x0000000060037224 */ /* 0x000fe400078e0203 */
[----:B----4-:R-:W-:-:S02]  /*5bb0*/  IMAD R0, R4, R26, R15 ;  /* 0x0000001a04007224 */ /* 0x010fc400078e020f */
[----:B------:R-:W-:Y:S02]  /*5bc0*/  @P0 IMAD R22, R20, R14, R19 ;  /* 0x0000000e14160224 */ /* 0x000fe400078e0213 */
[----:B------:R-:W-:Y:S02]  /*5bd0*/  IMAD.MOV.U32 R4, RZ, RZ, 0x1 ;  /* 0x00000001ff047424 */ /* 0x000fe400078e00ff */
[----:B0-----:R-:W-:Y:S02]  /*5be0*/  IMAD R22, R3, R27, R22 ;  /* 0x0000001b03167224 */ /* 0x001fe400078e0216 */
[----:B------:R-:W-:Y:S01]  /*5bf0*/  IMAD R3, R0, R28, R5 ;  /* 0x0000001c00037224 */ /* 0x000fe200078e0205 */
[----:B------:R-:W-:-:S04]  /*5c00*/  PRMT R0, R4, 0x7610, R0 ;  /* 0x0000761004007816 */ /* 0x000fc80000000000 */
[----:B------:R-:W-:Y:S02]  /*5c10*/  SEL R19, R3, R22, !P0 ;  /* 0x0000001603137207 */ /* 0x000fe40004000000 */
[----:B------:R-:W-:-:S07]  /*5c20*/  SEL R22, R22, R3, !P0 ;  /* 0x0000000316167207 */ /* 0x000fce0004000000 */
.L_x_167:
[----:B------:R-:W-:Y:S01]  /*5c30*/  LOP3.LUT P0, RZ, R0, 0xff, RZ, 0xc0, !PT ;  /* 0x000000ff00ff7812 */ /* 0x000fe2000780c0ff */
[----:B------:R-:W-:Y:S01]  /*5c40*/  UIMAD.WIDE.U32 UR4, UR38, -0x33333333, URZ ;  /* 0xcccccccd260478a5 */ /* 0x000fe2000f8e003f */
[----:B------:R-:W-:-:S03]  /*5c50*/  LOP3.LUT R103, R103, 0x1, RZ, 0x3c, !PT ;  /* 0x0000000167677812 */ /* 0x000fc600078e3cff */
[----:B------:R-:W-:-:S04]  /*5c60*/  USHF.R.U32.HI UR4, URZ, 0x2, UR5 ;  /* 0x000000023f047899 */ /* 0x000fc80008011605 */
[----:B------:R-:W-:-:S04]  /*5c70*/  UIMAD UR38, UR4, -0x5, UR38 ;  /* 0xfffffffb042678a4 */ /* 0x000fc8000f8e0226 */
[----:B------:R-:W-:Y:S08]  /*5c80*/  @P0 BRA `(.L_x_170) ;  /* 0xffffffb800b00947 */ /* 0x000ff0000383ffff */
[----:B------:R-:W-:Y:S05]  /*5c90*/  EXIT ;  /* 0x000000000000794d */ /* 0x000fea0003800000 */
.L_x_17:
[----:B------:R-:W-:-:S08]  /*5ca0*/  ISETP.NE.AND P0, PT, R14, RZ, PT ;  /* 0x000000ff0e00720c */ /* 0x000fd00003f05270 */
[----:B0-----:R-:W0:-:S00]  /*5cb0*/  USETMAXREG.DEALLOC.CTAPOOL 0x28 ;  /* 0x00000028000079c8 */ /* 0x001e0000080e0500 */
[----:B------:R-:W-:Y:S05]  /*5cc0*/  @P0 EXIT ;  /* 0x000000000000094d */ /* 0x000fea0003800000 */
[----:B0-----:R-:W-:Y:S01]  /*5cd0*/  LOP3.LUT P0, RZ, R8, 0xff, RZ, 0xc0, !PT ;  /* 0x000000ff08ff7812 */ /* 0x001fe2000780c0ff */
[----:B------:R-:W-:Y:S02]  /*5ce0*/  IMAD.MOV.U32 R3, RZ, RZ, 0x1 ;  /* 0x00000001ff037424 */ /* 0x000fe400078e00ff */
[----:B------:R-:W-:-:S10]  /*5cf0*/  IMAD.MOV.U32 R8, RZ, RZ, RZ ;  /* 0x000000ffff087224 */ /* 0x000fd400078e00ff */
[----:B------:R-:W-:Y:S05]  /*5d00*/  @!P0 BRA `(.L_x_171) ;  /* 0x0000000c00648947 */ /* 0x000fea0003800000 */
[----:B------:R-:W0:Y:S01]  /*5d10*/  S2UR UR9, SR_CgaCtaId ;  /* 0x00000000000979c3 */ /* 0x000e220000008800 */
[----:B------:R-:W-:Y:S01]  /*5d20*/  ULDC UR5, c[0x0][0x658] ;  /* 0x0001960000057ab9 */ /* 0x000fe20000000800 */
[----:B------:R-:W-:Y:S01]  /*5d30*/  UMOV UR10, 0xffffffff ;  /* 0xffffffff000a7882 */ /* 0x000fe20000000000 */
[----:B------:R-:W-:Y:S01]  /*5d40*/  UMOV UR11, 0x1 ;  /* 0x00000001000b7882 */ /* 0x000fe20000000000 */
[----:B------:R-:W-:Y:S01]  /*5d50*/  USHF.L.U32 UR10, UR10, UR5, URZ ;  /* 0x000000050a0a7299 */ /* 0x000fe2000800063f */
[----:B------:R-:W-:Y:S01]  /*5d60*/  LOP3.LUT P0, RZ, R5, 0x1f, RZ, 0xc0, !PT ;  /* 0x0000001f05ff7812 */ /* 0x000fe2000780c0ff */
[----:B------:R-:W-:Y:S01]  /*5d70*/  BSSY B0, `(.L_x_171) ;  /* 0x00000d2000007945 */ /* 0x000fe20003800000 */
[C---:B------:R-:W-:Y:S01]  /*5d80*/  ISETP.NE.AND P2, PT, R4.reuse, RZ, PT ;  /* 0x000000ff0400720c */ /* 0x040fe20003f45270 */
[----:B------:R-:W-:Y:S01]  /*5d90*/  IMAD.MOV.U32 R10, RZ, RZ, 0x1 ;  /* 0x00000001ff0a7424 */ /* 0x000fe200078e00ff */
[----:B------:R-:W-:Y:S01]  /*5da0*/  ISETP.NE.OR P0, PT, R4, RZ, !P0 ;  /* 0x000000ff0400720c */ /* 0x000fe20004705670 */
[----:B------:R-:W-:Y:S01]  /*5db0*/  IMAD.MOV.U32 R3, RZ, RZ, 0x1 ;  /* 0x00000001ff037424 */ /* 0x000fe200078e00ff */
[----:B------:R-:W-:Y:S01]  /*5dc0*/  LOP3.LUT R9, R23, 0x2, RZ, 0xfc, !PT ;  /* 0x0000000217097812 */ /* 0x000fe200078efcff */
[----:B------:R-:W-:Y:S01]  /*5dd0*/  IMAD.MOV.U32 R8, RZ, RZ, RZ ;  /* 0x000000ffff087224 */ /* 0x000fe200078e00ff */
[----:B------:R-:W-:Y:S01]  /*5de0*/  ULDC UR4, c[0x0][0x600] ;  /* 0x0001800000047ab9 */ /* 0x000fe20000000800 */
[----:B------:R-:W-:Y:S01]  /*5df0*/  UMOV UR18, 0x5 ;  /* 0x0000000500127882 */ /* 0x000fe20000000000 */
[----:B------:R-:W-:-:S02]  /*5e00*/  UIADD3 UR26, UR40, 0x1, URZ ;  /* 0x00000001281a7890 */ /* 0x000fc4000fffe03f */
[----:B------:R-:W-:Y:S02]  /*5e10*/  UIADD3 UR4, UR4, -0x1, URZ ;  /* 0xffffffff04047890 */ /* 0x000fe4000fffe03f */
[----:B------:R-:W-:Y:S01]  /*5e20*/  USHF.L.U32 UR5, UR11, UR5, URZ ;  /* 0x000000050b057299 */ /* 0x000fe2000800063f */
[----:B------:R-:W-:Y:S01]  /*5e30*/  ULDC.64 UR24, c[0x0][0x198] ;  /* 0x0000660000187ab9 */ /* 0x000fe20000000a00 */
[----:B0-----:R-:W-:Y:S02]  /*5e40*/  ULOP3.LUT UR8, UR9, 0x1, URZ, 0xc0, !UPT ;  /* 0x0000000109087892 */ /* 0x001fe4000f8ec03f */
[----:B------:R-:W-:Y:S02]  /*5e50*/  USHF.L.U32 UR7, UR9, 0xd, URZ ;  /* 0x0000000d09077899 */ /* 0x000fe4000800063f */
[----:B------:R-:W-:Y:S02]  /*5e60*/  USHF.R.U32.HI UR27, URZ, 0x1, UR9 ;  /* 0x000000013f1b7899 */ /* 0x000fe40008011609 */
[----:B------:R-:W-:-:S02]  /*5e70*/  USHF.L.U32 UR6, UR9, 0x6, URZ ;  /* 0x0000000609067899 */ /* 0x000fc4000800063f */
[----:B------:R-:W-:Y:S02]  /*5e80*/  ULOP3.LUT UR9, UR9, 0xfffffffe, URZ, 0xc0, !UPT ;  /* 0xfffffffe09097892 */ /* 0x000fe4000f8ec03f */
[----:B------:R-:W-:Y:S02]  /*5e90*/  UISETP.GT.U32.AND UP0, UPT, UR8, 0xffff, UPT ;  /* 0x0000ffff0800788c */ /* 0x000fe4000bf04070 */
[----:B------:R-:W-:Y:S02]  /*5ea0*/  ULOP3.LUT UR13, UR7, 0x2000, URZ, 0xc0, !UPT ;  /* 0x00002000070d7892 */ /* 0x000fe4000f8ec03f */
[----:B------:R-:W-:Y:S02]  /*5eb0*/  ULOP3.LUT UR7, URZ, UR10, URZ, 0x33, !UPT ;  /* 0x0000000a3f077292 */ /* 0x000fe4000f8e333f */
[----:B------:R-:W-:Y:S02]  /*5ec0*/  USHF.L.U32 UR10, UR11, UR9, URZ ;  /* 0x000000090b0a7299 */ /* 0x000fe4000800063f */
[----:B------:R-:W-:-:S02]  /*5ed0*/  ULOP3.LUT UR9, UR9, 0x1, URZ, 0xfc, !UPT ;  /* 0x0000000109097892 */ /* 0x000fc4000f8efc3f */
[----:B------:R-:W-:Y:S02]  /*5ee0*/  USEL UR8, UR8, 0xffff, !UP0 ;  /* 0x0000ffff08087887 */ /* 0x000fe4000c000000 */
[----:B------:R-:W-:Y:S02]  /*5ef0*/  USHF.L.U32 UR9, UR11, UR9, URZ ;  /* 0x000000090b097299 */ /* 0x000fe4000800063f */
[----:B------:R-:W-:Y:S02]  /*5f00*/  ULOP3.LUT UR8, UR8, 0xffff, URZ, 0xc0, !UPT ;  /* 0x0000ffff08087892 */ /* 0x000fe4000f8ec03f */
[----:B------:R-:W-:Y:S02]  /*5f10*/  ULEA UR28, UR27, 0x180, 0xc ;  /* 0x000001801b1c7891 */ /* 0x000fe4000f8e603f */
[----:B------:R-:W-:Y:S02]  /*5f20*/  ULOP3.LUT UR6, UR6, 0x40, URZ, 0xc0, !UPT ;  /* 0x0000004006067892 */ /* 0x000fe4000f8ec03f */
[----:B------:R-:W-:-:S02]  /*5f30*/  UIADD3 UR13, UR13, 0xa180, URZ ;  /* 0x0000a1800d0d7890 */ /* 0x000fc4000fffe03f */
[----:B------:R-:W-:Y:S02]  /*5f40*/  ULOP3.LUT UR19, UR10, UR9, URZ, 0xfc, !UPT ;  /* 0x000000090a137292 */ /* 0x000fe4000f8efc3f */
[----:B------:R-:W-:-:S12]  /*5f50*/  USHF.L.U32 UR18, UR18, UR8, URZ ;  /* 0x0000000812127299 */ /* 0x000fd8000800063f */
.L_x_183:
[----:B------:R-:W-:-:S03]  /*5f60*/  UMOV UR8, 0xffffffff ;  /* 0xffffffff00087882 */ /* 0x000fc60000000000 */
[----:B------:R-:W-:Y:S05]  /*5f70*/  BRA.DIV UR8, `(.L_x_172) ;  /* 0x0000001208087947 */ /* 0x000fea000b800000 */
[----:B------:R-:W-:-:S13]  /*5f80*/  ELECT P6, URZ, PT ;  /* 0x00000000003f782f */ /* 0x000fda00038c0000 */
.L_x_197:
[----:B------:R-:W0:Y:S01]  /*5f90*/  LDC R4, c[0x0][0x28c] ;  /* 0x0000a300ff047b82 */ /* 0x000e220000000800 */
[----:B------:R-:W-:Y:S01]  /*5fa0*/  BSSY B1, `(.L_x_173) ;  /* 0x000003a000017945 */ /* 0x000fe20003800000 */
[----:B0-----:R-:W-:-:S13]  /*5fb0*/  ISETP.LT.OR P6, PT, R4, 0x1, !P6 ;  /* 0x000000010400780c */ /* 0x001fda00077c1670 */
[----:B------:R-:W-:Y:S05]  /*5fc0*/  @P6 BRA `(.L_x_174) ;  /* 0x0000000000dc6947 */ /* 0x000fea0003800000 */
[----:B------:R-:W-:Y:S01]  /*5fd0*/  LEA R22, R22, UR27, 0x1 ;  /* 0x0000001b16167c11 */ /* 0x000fe2000f8e08ff */
[----:B------:R-:W-:Y:S01]  /*5fe0*/  IMAD.MOV.U32 R13, RZ, RZ, RZ ;  /* 0x000000ffff0d7224 */ /* 0x000fe200078e00ff */
[----:B------:R-:W-:Y:S01]  /*5ff0*/  LEA R19, R19, UR6, 0x7 ;  /* 0x0000000613137c11 */ /* 0x000fe2000f8e38ff */
[----:B------:R-:W-:Y:S02]  /*6000*/  IMAD.U32 R14, RZ, RZ, UR26 ;  /* 0x0000001aff0e7e24 */ /* 0x000fe4000f8e00ff */
[----:B------:R-:W-:Y:S02]  /*6010*/  IMAD.MOV.U32 R4, RZ, RZ, R3 ;  /* 0x000000ffff047224 */ /* 0x000fe400078e0003 */
[----:B------:R-:W-:Y:S02]  /*6020*/  IMAD.MOV.U32 R5, RZ, RZ, R8 ;  /* 0x000000ffff057224 */ /* 0x000fe400078e0008 */
[----:B------:R-:W-:-:S07]  /*6030*/  IMAD.SHL.U32 R22, R22, 0x20, RZ ;  /* 0x0000002016167824 */ /* 0x000fce00078e00ff */
.L_x_178:
[----:B------:R-:W0:Y:S01]  /*6040*/  S2R R7, SR_CgaCtaId ;  /* 0x0000000000077919 */ /* 0x000e220000008800 */
[----:B------:R-:W-:-:S04]  /*6050*/  MOV R6, 0x400 ;  /* 0x0000040000067802 */ /* 0x000fc80000000f00 */
[----:B0-----:R-:W-:Y:S02]  /*6060*/  LEA R12, R7, R6, 0x18 ;  /* 0x00000006070c7211 */ /* 0x001fe400078ec0ff */
[----:B------:R-:W-:Y:S01]  /*6070*/  SHF.L.U32 R6, R4, 0x1f, RZ ;  /* 0x0000001f04067819 */ /* 0x000fe200000006ff */
[----:B------:R-:W0:Y:S02]  /*6080*/  @!P2 LDC R7, c[0x0][0x500] ;  /* 0x00014000ff07ab82 */ /* 0x000e240000000800 */
[----:B------:R-:W-:-:S04]  /*6090*/  IMAD R11, R5, 0x8, R12 ;  /* 0x00000008050b7824 */ /* 0x000fc800078e020c */
[----:B------:R-:W1:Y:S02]  /*60a0*/  SYNCS.PHASECHK.TRANS64.TRYWAIT P1, [R11+URZ+0x28], R6 ;  /* 0x000028060b0075a7 */ /* 0x000e64000802017f */
[----:B-1----:R-:W-:Y:S05]  /*60b0*/  @!P1 BRA `(.L_x_175) ;  /* 0x0000000c00d89947 */ /* 0x002fea0003800000 */
.L_x_198:
[----:B-1----:R-:W-:Y:S01]  /*60c0*/  PRMT R6, R9, 0x9910, RZ ;  /* 0x0000991009067816 */ /* 0x002fe200000000ff */
[----:B0-----:R0:W-:Y:S03]  /*60d0*/  @!P2 SYNCS.ARRIVE.TRANS64 RZ, [R11+URZ], R7 ;  /* 0x000000070bffa9a7 */ /* 0x0011e6000800003f */
[----:B------:R-:W-:-:S13]  /*60e0*/  ISETP.NE.AND P1, PT, R6, 0x2, PT ;  /* 0x000000020600780c */ /* 0x000fda0003f25270 */
[----:B0-----:R-:W-:Y:S05]  /*60f0*/  @P1 BRA `(.L_x_176) ;  /* 0x0000000000041947 */ /* 0x001fea0003800000 */
[----:B------:R-:W-:Y:S01]  /*6100*/  BPT.TRAP 0x1 ;  /* 0x000000040000795c */ /* 0x000fe20000300000 */
.L_x_176:
[----:B------:R-:W-:Y:S05]  /*6110*/  @P0 BRA `(.L_x_177) ;  /* 0x0000000000040947 */ /* 0x000fea0003800000 */
[----:B------:R-:W-:Y:S01]  /*6120*/  BPT.TRAP 0x1 ;  /* 0x000000040000795c */ /* 0x000fe20000300000 */
.L_x_177:
[----:B------:R-:W-:Y:S01]  /*6130*/  R2UR UR11, R5 ;  /* 0x00000000050b72ca */ /* 0x000fe200000e0000 */
[----:B------:R-:W-:Y:S01]  /*6140*/  VIADD R14, R14, 0xffffffff ;  /* 0xffffffff0e0e7836 */ /* 0x000fe20000000000 */
[----:B------:R-:W-:Y:S01]  /*6150*/  R2UR UR21, R12 ;  /* 0x000000000c1572ca */ /* 0x000fe200000e0000 */
[----:B------:R-:W-:Y:S01]  /*6160*/  UIADD3 UR14, UP0, UR24, 0xf0, URZ ;  /* 0x000000f0180e7890 */ /* 0x000fe2000ff1e03f */
[----:B------:R-:W-:Y:S01]  /*6170*/  R2UR UR22, R22 ;  /* 0x00000000161672ca */ /* 0x000fe200000e0000 */
[----:B------:R-:W-:Y:S01]  /*6180*/  UIADD3 UR30, UP1, UR24, 0x1f0, URZ ;  /* 0x000001f0181e7890 */ /* 0x000fe2000ff3e03f */
[----:B------:R-:W-:Y:S01]  /*6190*/  R2UR UR9, R11 ;  /* 0x000000000b0972ca */ /* 0x000fe200000e0000 */
[----:B------:R-:W-:Y:S01]  /*61a0*/  UIADD3.X UR15, URZ, UR25, URZ, UP0, !UPT ;  /* 0x000000193f0f7290 */ /* 0x000fe200087fe43f */
[----:B------:R-:W-:Y:S01]  /*61b0*/  R2UR UR10, R13 ;  /* 0x000000000d0a72ca */ /* 0x000fe200000e0000 */
[----:B------:R-:W-:Y:S01]  /*61c0*/  UPRMT UR20, URZ, 0x5410, UR18 ;  /* 0x000054103f147896 */ /* 0x000fe20008000012 */
[----:B------:R-:W-:Y:S01]  /*61d0*/  R2UR UR12, R18 ;  /* 0x00000000120c72ca */ /* 0x000fe200000e0000 */
[----:B------:R-:W-:Y:S01]  /*61e0*/  VIADD R5, R5, 0x1 ;  /* 0x0000000105057836 */ /* 0x000fe20000000000 */
[----:B------:R-:W-:Y:S01]  /*61f0*/  R2UR UR23, R19 ;  /* 0x00000000131772ca */ /* 0x000fe200000e0000 */
[----:B------:R-:W-:Y:S01]  /*6200*/  ULEA UR8, UR11, UR28, 0xd ;  /* 0x0000001c0b087291 */ /* 0x000fe2000f8e683f */
[----:B------:R-:W-:Y:S01]  /*6210*/  ISETP.GT.AND P3, PT, R14, 0x1, PT ;  /* 0x000000010e00780c */ /* 0x000fe20003f64270 */
[----:B------:R-:W-:Y:S01]  /*6220*/  ULEA UR11, UR11, UR13, 0xe ;  /* 0x0000000d0b0b7291 */ /* 0x000fe2000f8e703f */
[----:B------:R-:W-:Y:S01]  /*6230*/  ISETP.NE.AND P1, PT, R5, 0x5, PT ;  /* 0x000000050500780c */ /* 0x000fe20003f25270 */
[----:B------:R-:W-:Y:S01]  /*6240*/  UIADD3 UR8, UR21, UR8, URZ ;  /* 0x0000000815087290 */ /* 0x000fe2000fffe03f */
[----:B------:R-:W-:Y:S01]  /*6250*/  VIADD R13, R13, 0x80 ;  /* 0x000000800d0d7836 */ /* 0x000fe20000000000 */
[----:B------:R-:W-:Y:S01]  /*6260*/  UIADD3 UR21, UR21, UR11, URZ ;  /* 0x0000000b15157290 */ /* 0x000fe2000fffe03f */
[----:B------:R-:W-:Y:S01]  /*6270*/  SEL R7, RZ, 0x1, P1 ;  /* 0x00000001ff077807 */ /* 0x000fe20000800000 */
[----:B------:R-:W-:Y:S01]  /*6280*/  UPRMT UR29, URZ, 0x5410, UR19 ;  /* 0x000054103f1d7896 */ /* 0x000fe20008000013 */
[----:B------:R-:W-:Y:S01]  /*6290*/  SEL R5, R5, RZ, P1 ;  /* 0x000000ff05057207 */ /* 0x000fe20000800000 */
[----:B------:R-:W-:Y:S01]  /*62a0*/  UIADD3.X UR31, URZ, UR25, URZ, UP1, !UPT ;  /* 0x000000193f1f7290 */ /* 0x000fe20008ffe43f */
[----:B------:R-:W-:Y:S01]  /*62b0*/  LOP3.LUT R4, R4, R7, RZ, 0x3c, !PT ;  /* 0x0000000704047212 */ /* 0x000fe200078e3cff */
[----:B------:R-:W-:Y:S01]  /*62c0*/  UMOV UR16, 0x0 ;  /* 0x0000000000107882 */ /* 0x000fe20000000000 */
[----:B------:R-:W-:Y:S01]  /*62d0*/  UMOV UR17, 0x10000000 ;  /* 0x1000000000117882 */ /* 0x000fe20000000000 */
[----:B------:R-:W-:-:S02]  /*62e0*/  UMOV UR11, UR22 ;  /* 0x00000016000b7c82 */ /* 0x000fc40008000000 */
[----:B------:R0:W-:Y:S02]  /*62f0*/  UTMALDG.3D.MULTICAST [UR8], [UR14], UR20, desc[UR16] ;  /* 0x000010080e0073b4 */ /* 0x0001e40008011814 */
[----:B0-----:R-:W-:Y:S01]  /*6300*/  UMOV UR8, UR21 ;  /* 0x0000001500087c82 */ /* 0x001fe20008000000 */
[----:B------:R-:W-:Y:S02]  /*6310*/  UMOV UR11, UR23 ;  /* 0x00000017000b7c82 */ /* 0x000fe40008000000 */
[----:B------:R0:W-:Y:S02]  /*6320*/  UTMALDG.3D.MULTICAST [UR8], [UR30], UR29, desc[UR16] ;  /* 0x000010081e0073b4 */ /* 0x0001e4000801181d */
[----:B0-----:R-:W-:Y:S05]  /*6330*/  @P3 BRA `(.L_x_178) ;  /* 0xfffffffc00403947 */ /* 0x001fea000383ffff */
.L_x_174:
[----:B------:R-:W-:Y:S05]  /*6340*/  BSYNC B1 ;  /* 0x0000000000017941 */ /* 0x000fea0003800000 */
.L_x_173:
[----:B------:R-:W2:Y:S01]  /*6350*/  LDL.64 R20, [R1] ;  /* 0x0000000001147983 */ /* 0x000ea20000100a00 */
[----:B------:R-:W-:Y:S01]  /*6360*/  LOP3.LUT P4, RZ, R10, 0xff, RZ, 0xc0, !PT ;  /* 0x000000ff0aff7812 */ /* 0x000fe2000788c0ff */
[----:B------:R-:W-:Y:S01]  /*6370*/  VIADD R7, R8, UR40 ;  /* 0x0000002808077c36 */ /* 0x000fe20008000000 */
[----:B------:R-:W-:Y:S01]  /*6380*/  ULDC.64 UR8, c[0x0][0x650] ;  /* 0x0001940000087ab9 */ /* 0x000fe20000000a00 */
[----:B------:R-:W-:Y:S01]  /*6390*/  IMAD.U32 R8, RZ, RZ, UR40 ;  /* 0x00000028ff087e24 */ /* 0x000fe2000f8e00ff */
[----:B------:R-:W-:Y:S01]  /*63a0*/  UISETP.GE.U32.AND UP0, UPT, UR40, 0x5, UPT ;  /* 0x000000052800788c */ /* 0x000fe2000bf06070 */
[----:B------:R-:W-:Y:S01]  /*63b0*/  BSSY B1, `(.L_x_179) ;  /* 0x000006b000017945 */ /* 0x000fe20003800000 */
[----:B------:R-:W-:Y:S01]  /*63c0*/  ISETP.GT.U32.AND P1, PT, R7, 0x4, PT ;  /* 0x000000040700780c */ /* 0x000fe20003f24070 */
[----:B------:R-:W-:Y:S01]  /*63d0*/  IMAD.MOV.U32 R22, RZ, RZ, -0x1 ;  /* 0xffffffffff167424 */ /* 0x000fe200078e00ff */
[----:B------:R-:W-:Y:S01]  /*63e0*/  PRMT R10, RZ, 0x7610, R10 ;  /* 0x00007610ff0a7816 */ /* 0x000fe2000000000a */
[----:B------:R-:W-:Y:S01]  /*63f0*/  IMAD.MOV.U32 R19, RZ, RZ, -0x1 ;  /* 0xffffffffff137424 */ /* 0x000fe200078e00ff */
[----:B------:R-:W-:Y:S01]  /*6400*/  ISETP.LT.U32.AND P1, PT, R8, 0x5, P1 ;  /* 0x000000050800780c */ /* 0x000fe20000f21070 */
[----:B------:R-:W-:Y:S01]  /*6410*/  IMAD.MOV.U32 R18, RZ, RZ, -0x1 ;  /* 0xffffffffff127424 */ /* 0x000fe200078e00ff */
[----:B------:R-:W-:Y:S01]  /*6420*/  PLOP3.LUT P3, PT, PT, PT, UP0, 0x80, 0x0 ;  /* 0x000000000000781c */ /* 0x000fe20003f6f008 */
[----:B------:R-:W0:Y:S01]  /*6430*/  @P4 S2R R5, SR_CgaCtaId ;  /* 0x0000000000054919 */ /* 0x000e220000008800 */
[----:B------:R-:W-:-:S04]  /*6440*/  @P4 MOV R4, 0x400 ;  /* 0x0000040000044802 */ /* 0x000fc80000000f00 */
[----:B0-----:R-:W-:Y:S01]  /*6450*/  @P4 LEA R6, R5, R4, 0x18 ;  /* 0x0000000405064211 */ /* 0x001fe200078ec0ff */
[----:B------:R-:W-:Y:S01]  /*6460*/  IMAD.WIDE.U32 R4, R7, -0x33333333, RZ ;  /* 0xcccccccd07047825 */ /* 0x000fe200078e00ff */
[----:B------:R-:W-:Y:S02]  /*6470*/  SEL R4, RZ, 0x1, !P1 ;  /* 0x00000001ff047807 */ /* 0x000fe40004800000 */
[----:B------:R0:W-:Y:S02]  /*6480*/  @P4 SYNCS.ARRIVE.TRANS64.A1T0 RZ, [R6+URZ+0x88], RZ ;  /* 0x000088ff06ff49a7 */ /* 0x0001e4000810003f */
[----:B------:R-:W-:Y:S02]  /*6490*/  LOP3.LUT R3, R3, R4, RZ, 0x3c, !PT ;  /* 0x0000000403037212 */ /* 0x000fe400078e3cff */
[----:B------:R-:W-:Y:S02]  /*64a0*/  PRMT R4, RZ, 0x7610, R4 ;  /* 0x00007610ff047816 */ /* 0x000fe40000000004 */
[----:B0-----:R-:W-:-:S04]  /*64b0*/  SHF.R.U32.HI R6, RZ, 0x2, R5 ;  /* 0x00000002ff067819 */ /* 0x001fc80000011605 */
[----:B------:R-:W-:Y:S01]  /*64c0*/  @P3 LOP3.LUT R3, R3, 0x1, R6, 0x78, !PT ;  /* 0x0000000103033812 */ /* 0x000fe200078e7806 */
[----:B------:R-:W-:Y:S01]  /*64d0*/  IMAD R8, R6, -0x5, R7 ;  /* 0xfffffffb06087824 */ /* 0x000fe200078e0207 */
[----:B--2---:R-:W-:-:S04]  /*64e0*/  IADD3 R16, P4, R16, R20, RZ ;  /* 0x0000001410107210 */ /* 0x004fc80007f9e0ff */
[----:B------:R-:W-:Y:S01]  /*64f0*/  ISETP.GE.U32.AND P1, PT, R16, UR8, PT ;  /* 0x0000000810007c0c */ /* 0x000fe2000bf26070 */
[----:B------:R-:W-:-:S05]  /*6500*/  IMAD.X R17, R17, 0x1, R0, P4 ;  /* 0x0000000111117824 */ /* 0x000fca00020e0600 */
[----:B------:R-:W-:-:S13]  /*6510*/  ISETP.GE.U32.AND.EX P1, PT, R17, UR9, PT, P1 ;  /* 0x0000000911007c0c */ /* 0x000fda000bf26110 */
[----:B------:R-:W-:Y:S05]  /*6520*/  @P1 BRA `(.L_x_180) ;  /* 0x00000004004c1947 */ /* 0x000fea0003800000 */
[----:B------:R-:W0:Y:S01]  /*6530*/  S2R R12, SR_CTAID.X ;  /* 0x00000000000c7919 */ /* 0x000e220000002500 */
[----:B------:R-:W-:Y:S01]  /*6540*/  ULDC.64 UR8, c[0x0][0x628] ;  /* 0x00018a0000087ab9 */ /* 0x000fe20000000a00 */
[----:B------:R-:W1:Y:S01]  /*6550*/  LDC R13, c[0x0][0x144] ;  /* 0x00005100ff0d7b82 */ /* 0x000e620000000800 */
[----:B------:R-:W-:Y:S01]  /*6560*/  ISETP.NE.U32.AND P1, PT, RZ, UR8, PT ;  /* 0x00000008ff007c0c */ /* 0x000fe2000bf25070 */
[----:B------:R-:W2:Y:S01]  /*6570*/  S2R R11, SR_CTAID.Y ;  /* 0x00000000000b7919 */ /* 0x000ea20000002600 */
[----:B------:R-:W-:Y:S01]  /*6580*/  ULDC UR10, c[0x0][0x150] ;  /* 0x00005400000a7ab9 */ /* 0x000fe20000000800 */
[----:B------:R-:W-:Y:S01]  /*6590*/  ULDC UR11, c[0x0][0x630] ;  /* 0x00018c00000b7ab9 */ /* 0x000fe20000000800 */
[----:B------:R-:W-:Y:S01]  /*65a0*/  ISETP.NE.AND.EX P1, PT, RZ, UR9, PT, P1 ;  /* 0x00000009ff007c0c */ /* 0x000fe2000bf25310 */
[----:B------:R-:W-:Y:S01]  /*65b0*/  IMAD.MOV.U32 R4, RZ, RZ, R16 ;  /* 0x000000ffff047224 */ /* 0x000fe200078e0010 */
[----:B0-----:R-:W-:-:S05]  /*65c0*/  I2FP.F32.U32 R5, R12 ;  /* 0x0000000c00057245 */ /* 0x001fca0000201000 */
[----:B------:R-:W-:Y:S01]  /*65d0*/  FMUL R14, R5, UR10 ;  /* 0x0000000a050e7c20 */ /* 0x000fe20008400000 */
[----:B------:R-:W-:-:S05]  /*65e0*/  IMAD.MOV.U32 R5, RZ, RZ, R17 ;  /* 0x000000ffff057224 */ /* 0x000fca00078e0011 */
[----:B--2---:R-:W-:Y:S05]  /*65f0*/  @!P1 BRA `(.L_x_181) ;  /* 0x0000000000289947 */ /* 0x004fea0003800000 */
[----:B------:R-:W-:Y:S02]  /*6600*/  ULDC UR10, c[0x0][0x634] ;  /* 0x00018d00000a7ab9 */ /* 0x000fe40000000800 */
[----:B------:R-:W-:-:S05]  /*6610*/  IADD3 R5, P1, R16, UR10, RZ ;  /* 0x0000000a10057c10 */ /* 0x000fca000ff3e0ff */
[----:B------:R-:W-:-:S04]  /*6620*/  IMAD.X R15, RZ, RZ, R17, P1 ;  /* 0x000000ffff0f7224 */ /* 0x000fc800008e0611 */
[----:B------:R-:W-:-:S04]  /*6630*/  IMAD.WIDE.U32 R6, R15, UR8, RZ ;  /* 0x000000080f067c25 */ /* 0x000fc8000f8e00ff */
[----:B------:R-:W-:-:S04]  /*6640*/  IMAD.WIDE.U32 R6, P1, R5, UR9, R6 ;  /* 0x0000000905067c25 */ /* 0x000fc8000f820006 */
[----:B------:R-:W-:-:S04]  /*6650*/  IMAD.WIDE.U32 R4, R5, UR8, RZ ;  /* 0x0000000805047c25 */ /* 0x000fc8000f8e00ff */
[----:B------:R-:W-:Y:S01]  /*6660*/  IMAD.MOV.U32 R4, RZ, RZ, R7 ;  /* 0x000000ffff047224 */ /* 0x000fe200078e0007 */
[----:B------:R-:W-:Y:S01]  /*6670*/  IADD3 RZ, P3, R5, R6, RZ ;  /* 0x0000000605ff7210 */ /* 0x000fe20007f7e0ff */
[----:B------:R-:W-:-:S04]  /*6680*/  IMAD.X R5, RZ, RZ, RZ, P1 ;  /* 0x000000ffff057224 */ /* 0x000fc800008e06ff */
[----:B------:R-:W-:-:S08]  /*6690*/  IMAD.WIDE.U32.X R4, R15, UR9, R4, P3 ;  /* 0x000000090f047c25 */ /* 0x000fd000098e0404 */
.L_x_181:
[--C-:B------:R-:W-:Y:S01]  /*66a0*/  SHF.R.U64 R18, R4, UR11, R5.reuse ;  /* 0x0000000b04127c19 */ /* 0x100fe20008001205 */
[----:B------:R-:W0:Y:S01]  /*66b0*/  F2I.U32.TRUNC.NTZ R14, R14 ;  /* 0x0000000e000e7305 */ /* 0x000e22000020f000 */
[----:B------:R-:W-:Y:S01]  /*66c0*/  SHF.R.U32.HI R4, RZ, UR11, R5 ;  /* 0x0000000bff047c19 */ /* 0x000fe20008011605 */
[----:B------:R-:W-:Y:S01]  /*66d0*/  ULDC.64 UR8, c[0x0][0x620] ;  /* 0x0001880000087ab9 */ /* 0x000fe20000000a00 */
[----:B------:R-:W-:Y:S01]  /*66e0*/  IADD3 R7, P1, RZ, -R18, RZ ;  /* 0x80000012ff077210 */ /* 0x000fe20007f3e0ff */
[----:B------:R-:W-:Y:S01]  /*66f0*/  ULDC.64 UR10, c[0x0][0x640] ;  /* 0x00019000000a7ab9 */ /* 0x000fe20000000a00 */
[----:B------:R-:W2:Y:S03]  /*6700*/  LDC R20, c[0x0][0x148] ;  /* 0x00005200ff147b82 */ /* 0x000ea60000000800 */
[----:B------:R-:W-:Y:S01]  /*6710*/  IMAD.X R4, RZ, RZ, ~R4, P1 ;  /* 0x000000ffff047224 */ /* 0x000fe200008e0e04 */
[----:B------:R-:W-:-:S03]  /*6720*/  ISETP.NE.U32.AND P1, PT, RZ, UR10, PT ;  /* 0x0000000aff007c0c */ /* 0x000fc6000bf25070 */
[----:B------:R-:W-:Y:S01]  /*6730*/  IMAD R6, R4, UR8, RZ ;  /* 0x0000000804067c24 */ /* 0x000fe2000f8e02ff */
[----:B------:R-:W-:Y:S01]  /*6740*/  ISETP.NE.AND.EX P1, PT, RZ, UR11, PT, P1 ;  /* 0x0000000bff007c0c */ /* 0x000fe2000bf25310 */
[----:B------:R-:W-:Y:S01]  /*6750*/  IMAD.WIDE.U32 R4, R7, UR8, R16 ;  /* 0x0000000807047c25 */ /* 0x000fe2000f8e0010 */
[----:B------:R-:W-:-:S03]  /*6760*/  ULDC UR8, c[0x0][0x618] ;  /* 0x0001860000087ab9 */ /* 0x000fc60000000800 */
[----:B------:R-:W-:Y:S01]  /*6770*/  IMAD R7, R7, UR9, R6 ;  /* 0x0000000907077c24 */ /* 0x000fe2000f8e0206 */
[----:B------:R-:W-:Y:S01]  /*6780*/  ULDC UR9, c[0x0][0x154] ;  /* 0x0000550000097ab9 */ /* 0x000fe20000000800 */
[----:B0-----:R-:W-:Y:S02]  /*6790*/  IMAD.MOV R6, RZ, RZ, -R14 ;  /* 0x000000ffff067224 */ /* 0x001fe400078e0a0e */
[----:B------:R-:W-:Y:S02]  /*67a0*/  IMAD.IADD R5, R5, 0x1, R7 ;  /* 0x0000000105057824 */ /* 0x000fe400078e0207 */
[----:B-1----:R-:W-:Y:S01]  /*67b0*/  IMAD R12, R13, R6, R12 ;  /* 0x000000060d0c7224 */ /* 0x002fe200078e020c */
[----:B------:R-:W-:Y:S02]  /*67c0*/  I2FP.F32.U32 R6, R11 ;  /* 0x0000000b00067245 */ /* 0x000fe40000201000 */
[--C-:B------:R-:W-:Y:S02]  /*67d0*/  SHF.R.U64 R13, R4, UR8, R5.reuse ;  /* 0x00000008040d7c19 */ /* 0x100fe40008001205 */
[----:B------:R-:W-:Y:S01]  /*67e0*/  SHF.R.U32.HI R4, RZ, UR8, R5 ;  /* 0x00000008ff047c19 */ /* 0x000fe20008011605 */
[----:B------:R-:W-:Y:S01]  /*67f0*/  FMUL R6, R6, UR9 ;  /* 0x0000000906067c20 */ /* 0x000fe20008400000 */
[----:B------:R-:W-:-:S02]  /*6800*/  ULDC UR8, c[0x0][0x608] ;  /* 0x0001820000087ab9 */ /* 0x000fc40000000800 */
[--C-:B------:R-:W-:Y:S01]  /*6810*/  SHF.R.U64 R15, R13, UR8, R4.reuse ;  /* 0x000000080d0f7c19 */ /* 0x100fe20008001204 */
[----:B------:R0:W1:Y:S01]  /*6820*/  F2I.U32.TRUNC.NTZ R21, R6 ;  /* 0x0000000600157305 */ /* 0x000062000020f000 */
[----:B------:R-:W-:Y:S01]  /*6830*/  SHF.R.U32.HI R4, RZ, UR8, R4 ;  /* 0x00000008ff047c19 */ /* 0x000fe20008011604 */
[----:B------:R-:W-:-:S03]  /*6840*/  ULDC UR8, c[0x0][0x658] ;  /* 0x0001960000087ab9 */ /* 0x000fc60000000800 */
[--C-:B------:R-:W-:Y:S02]  /*6850*/  SHF.R.U64 R14, R15, UR8, R4.reuse ;  /* 0x000000080f0e7c19 */ /* 0x100fe40008001204 */
[----:B------:R-:W-:-:S03]  /*6860*/  SHF.R.U32.HI R19, RZ, UR8, R4 ;  /* 0x00000008ff137c19 */ /* 0x000fc60008011604 */
[----:B------:R-:W-:Y:S02]  /*6870*/  IMAD.MOV.U32 R4, RZ, RZ, R14 ;  /* 0x000000ffff047224 */ /* 0x000fe400078e000e */
[----:B------:R-:W-:Y:S01]  /*6880*/  IMAD.MOV.U32 R5, RZ, RZ, R19 ;  /* 0x000000ffff057224 */ /* 0x000fe200078e0013 */
[----:B0-----:R-:W-:Y:S06]  /*6890*/  @!P1 BRA `(.L_x_182) ;  /* 0x0000000000289947 */ /* 0x001fec0003800000 */
        /* <DEDUP_REMOVED lines=10> */
.L_x_182:
[----:B------:R-:W-:Y:S01]  /*6940*/  ISETP.NE.AND P1, PT, R2, 0x1, PT ;  /* 0x000000010200780c */ /* 0x000fe20003f25270 */
[----:B------:R-:W-:Y:S01]  /*6950*/  ULDC UR8, c[0x0][0x648] ;  /* 0x0001920000087ab9 */ /* 0x000fe20000000800 */
[----:B------:R-:W-:Y:S01]  /*6960*/  LOP3.LUT R15, R15, UR7, RZ, 0xc0, !PT ;  /* 0x000000070f0f7c12 */ /* 0x000fe2000f8ec0ff */
[----:B-1----:R-:W-:Y:S01]  /*6970*/  IMAD.MOV R21, RZ, RZ, -R21 ;  /* 0x000000ffff157224 */ /* 0x002fe200078e0a15 */
[----:B------:R-:W-:Y:S01]  /*6980*/  SHF.R.U64 R4, R4, UR8, R5 ;  /* 0x0000000804047c19 */ /* 0x000fe20008001205 */
[----:B------:R-:W-:Y:S01]  /*6990*/  ULDC UR8, c[0x0][0x638] ;  /* 0x00018e0000087ab9 */ /* 0x000fe20000000800 */
[----:B------:R-:W-:Y:S01]  /*69a0*/  LOP3.LUT R13, R13, UR4, RZ, 0xc0, !PT ;  /* 0x000000040d0d7c12 */ /* 0x000fe2000f8ec0ff */
[----:B------:R-:W-:Y:S02]  /*69b0*/  ULDC UR9, c[0x0][0x610] ;  /* 0x0001840000097ab9 */ /* 0x000fe40000000800 */
[----:B------:R-:W-:Y:S02]  /*69c0*/  IMAD.MOV R5, RZ, RZ, -R4 ;  /* 0x000000ffff057224 */ /* 0x000fe400078e0a04 */
[----:B------:R-:W-:-:S02]  /*69d0*/  IMAD R15, R4, UR5, R15 ;  /* 0x00000005040f7c24 */ /* 0x000fc4000f8e020f */
[----:B--2---:R-:W-:Y:S02]  /*69e0*/  @P1 IMAD R12, R20, R21, R11 ;  /* 0x00000015140c1224 */ /* 0x004fe400078e020b */
[----:B------:R-:W-:Y:S01]  /*69f0*/  IMAD R14, R5, UR8, R14 ;  /* 0x00000008050e7c24 */ /* 0x000fe2000f8e020e */
[----:B------:R-:W-:Y:S01]  /*6a00*/  ULDC UR8, c[0x0][0x600] ;  /* 0x0001800000087ab9 */ /* 0x000fe20000000800 */
[----:B------:R-:W-:Y:S02]  /*6a10*/  IMAD R12, R15, UR9, R12 ;  /* 0x000000090f0c7c24 */ /* 0x000fe4000f8e020c */
[----:B------:R-:W-:Y:S02]  /*6a20*/  IMAD R5, R14, UR8, R13 ;  /* 0x000000080e057c24 */ /* 0x000fe4000f8e020d */
[----:B------:R-:W-:-:S03]  /*6a30*/  IMAD.MOV.U32 R4, RZ, RZ, 0x1 ;  /* 0x00000001ff047424 */ /* 0x000fc600078e00ff */
[----:B------:R-:W-:Y:S02]  /*6a40*/  SEL R19, R5, R12, !P1 ;  /* 0x0000000c05137207 */ /* 0x000fe40004800000 */
[----:B------:R-:W-:-:S07]  /*6a50*/  SEL R22, R12, R5, !P1 ;  /* 0x000000050c167207 */ /* 0x000fce0004800000 */
.L_x_180:
[----:B------:R-:W-:Y:S05]  /*6a60*/  BSYNC B1 ;  /* 0x0000000000017941 */ /* 0x000fea0003800000 */
.L_x_179:
[----:B------:R-:W-:-:S13]  /*6a70*/  LOP3.LUT P1, RZ, R4, 0xff, RZ, 0xc0, !PT ;  /* 0x000000ff04ff7812 */ /* 0x000fda000782c0ff */
[----:B------:R-:W-:Y:S05]  /*6a80*/  @P1 BRA `(.L_x_183) ;  /* 0xfffffff400341947 */ /* 0x000fea000383ffff */
[----:B------:R-:W-:Y:S05]  /*6a90*/  BSYNC B0 ;  /* 0x0000000000007941 */ /* 0x000fea0003800000 */
.L_x_171:
[----:B------:R-:W-:-:S03]  /*6aa0*/  UMOV UR8, 0xffffffff ;  /* 0xffffffff00087882 */ /* 0x000fc60000000000 */
[----:B------:R-:W-:Y:S05]  /*6ab0*/  BRA.DIV UR8, `(.L_x_184) ;  /* 0x00000006086c7947 */ /* 0x000fea000b800000 */
[----:B------:R-:W-:-:S13]  /*6ac0*/  ELECT P6, URZ, PT ;  /* 0x00000000003f782f */ /* 0x000fda00038c0000 */
.L_x_201:
[----:B------:R-:W-:Y:S04]  /*6ad0*/  BSSY B0, `(.L_x_185) ;  /* 0x0000034000007945 */ /* 0x000fe80003800000 */
[----:B------:R-:W-:Y:S05]  /*6ae0*/  @!P6 BRA `(.L_x_186) ;  /* 0x0000000000c8e947 */ /* 0x000fea0003800000 */
[----:B------:R-:W-:-:S04]  /*6af0*/  LOP3.LUT R23, R23, 0x2, RZ, 0xfc, !PT ;  /* 0x0000000217177812 */ /* 0x000fc800078efcff */
[----:B------:R-:W-:-:S13]  /*6b00*/  ISETP.NE.AND P0, PT, R23, 0x3, PT ;  /* 0x000000031700780c */ /* 0x000fda0003f05270 */
[----:B------:R-:W-:Y:S05]  /*6b10*/  @!P0 BRA `(.L_x_187) ;  /* 0x0000000000048947 */ /* 0x000fea0003800000 */
[----:B------:R-:W-:Y:S01]  /*6b20*/  BPT.TRAP 0x1 ;  /* 0x000000040000795c */ /* 0x000fe20000300000 */
.L_x_187:
[----:B------:R-:W0:Y:S01]  /*6b30*/  S2R R5, SR_CgaCtaId ;  /* 0x0000000000057919 */ /* 0x000e220000008800 */
[----:B------:R-:W-:Y:S02]  /*6b40*/  MOV R0, 0x400 ;  /* 0x0000040000007802 */ /* 0x000fe40000000f00 */
[----:B------:R-:W-:Y:S02]  /*6b50*/  SHF.L.U32 R2, R3, 0x1f, RZ ;  /* 0x0000001f03027819 */ /* 0x000fe400000006ff */
[----:B0-----:R-:W-:-:S05]  /*6b60*/  LEA R5, R5, R0, 0x18 ;  /* 0x0000000005057211 */ /* 0x001fca00078ec0ff */
[----:B------:R-:W-:-:S04]  /*6b70*/  VIADD R5, R5, 0x28 ;  /* 0x0000002805057836 */ /* 0x000fc80000000000 */
[C---:B------:R-:W-:Y:S02]  /*6b80*/  IMAD R7, R8.reuse, 0x8, R5 ;  /* 0x0000000808077824 */ /* 0x040fe400078e0205 */
[----:B------:R-:W-:Y:S02]  /*6b90*/  VIADD R8, R8, 0x1 ;  /* 0x0000000108087836 */ /* 0x000fe40000000000 */
[----:B------:R-:W0:Y:S03]  /*6ba0*/  SYNCS.PHASECHK.TRANS64.TRYWAIT P0, [R7+URZ], R2 ;  /* 0x00000002070075a7 */ /* 0x000e26000800017f */
[----:B------:R-:W-:-:S04]  /*6bb0*/  ISETP.NE.AND P1, PT, R8, 0x5, PT ;  /* 0x000000050800780c */ /* 0x000fc80003f25270 */
[----:B------:R-:W-:Y:S02]  /*6bc0*/  SEL R0, RZ, 0x1, P1 ;  /* 0x00000001ff007807 */ /* 0x000fe40000800000 */
[----:B------:R-:W-:Y:S02]  /*6bd0*/  SEL R8, R8, RZ, P1 ;  /* 0x000000ff08087207 */ /* 0x000fe40000800000 */
[----:B------:R-:W-:-:S03]  /*6be0*/  LOP3.LUT R9, R3, R0, RZ, 0x3c, !PT ;  /* 0x0000000003097212 */ /* 0x000fc600078e3cff */
[----:B------:R-:W-:Y:S01]  /*6bf0*/  IMAD R6, R8, 0x8, R5 ;  /* 0x0000000808067824 */ /* 0x000fe200078e0205 */
[----:B------:R-:W-:Y:S01]  /*6c00*/  SHF.L.U32 R3, R9, 0x1f, RZ ;  /* 0x0000001f09037819 */ /* 0x000fe200000006ff */
[----:B0-----:R-:W-:Y:S06]  /*6c10*/  @!P0 BRA `(.L_x_188) ;  /* 0x0000000400348947 */ /* 0x001fec0003800000 */
.L_x_202:
[----:B------:R-:W1:Y:S01]  /*6c20*/  SYNCS.PHASECHK.TRANS64.TRYWAIT P0, [R6+URZ], R3 ;  /* 0x00000003060075a7 */ /* 0x000e62000800017f */
[----:B------:R-:W-:-:S05]  /*6c30*/  VIADD R0, R8, 0x1 ;  /* 0x0000000108007836 */ /* 0x000fca0000000000 */
[----:B------:R-:W-:-:S04]  /*6c40*/  ISETP.NE.AND P1, PT, R0, 0x5, PT ;  /* 0x000000050000780c */ /* 0x000fc80003f25270 */
[----:B0-----:R-:W-:Y:S02]  /*6c50*/  SEL R2, RZ, 0x1, P1 ;  /* 0x00000001ff027807 */ /* 0x001fe40000800000 */
[----:B------:R-:W-:Y:S02]  /*6c60*/  SEL R0, R0, RZ, P1 ;  /* 0x000000ff00007207 */ /* 0x000fe40000800000 */
[----:B------:R-:W-:-:S03]  /*6c70*/  LOP3.LUT R9, R9, R2, RZ, 0x3c, !PT ;  /* 0x0000000209097212 */ /* 0x000fc600078e3cff */
[----:B------:R-:W-:Y:S01]  /*6c80*/  IMAD R7, R0, 0x8, R5 ;  /* 0x0000000800077824 */ /* 0x000fe200078e0205 */
[----:B------:R-:W-:Y:S01]  /*6c90*/  SHF.L.U32 R4, R9, 0x1f, RZ ;  /* 0x0000001f09047819 */ /* 0x000fe200000006ff */
[----:B-1----:R-:W-:Y:S06]  /*6ca0*/  @!P0 BRA `(.L_x_189) ;  /* 0x0000000400248947 */ /* 0x002fec0003800000 */
.L_x_203:
[----:B------:R-:W1:Y:S01]  /*6cb0*/  SYNCS.PHASECHK.TRANS64.TRYWAIT P0, [R7+URZ], R4 ;  /* 0x00000004070075a7 */ /* 0x000e62000800017f */
[----:B------:R-:W-:-:S05]  /*6cc0*/  VIADD R0, R0, 0x1 ;  /* 0x0000000100007836 */ /* 0x000fca0000000000 */
[----:B------:R-:W-:-:S04]  /*6cd0*/  ISETP.NE.AND P1, PT, R0, 0x5, PT ;  /* 0x000000050000780c */ /* 0x000fc80003f25270 */
[----:B------:R-:W-:Y:S02]  /*6ce0*/  SEL R2, RZ, 0x1, P1 ;  /* 0x00000001ff027807 */ /* 0x000fe40000800000 */
[----:B------:R-:W-:Y:S02]  /*6cf0*/  SEL R0, R0, RZ, P1 ;  /* 0x000000ff00007207 */ /* 0x000fe40000800000 */
[----:B------:R-:W-:-:S03]  /*6d00*/  LOP3.LUT R9, R9, R2, RZ, 0x3c, !PT ;  /* 0x0000000209097212 */ /* 0x000fc600078e3cff */
[----:B0-----:R-:W-:Y:S01]  /*6d10*/  IMAD R6, R0, 0x8, R5 ;  /* 0x0000000800067824 */ /* 0x001fe200078e0205 */
[----:B------:R-:W-:Y:S01]  /*6d20*/  SHF.L.U32 R3, R9, 0x1f, RZ ;  /* 0x0000001f09037819 */ /* 0x000fe200000006ff */
[----:B-1----:R-:W-:Y:S06]  /*6d30*/  @!P0 BRA `(.L_x_190) ;  /* 0x0000000400148947 */ /* 0x002fec0003800000 */
.L_x_204:
[----:B------:R-:W1:Y:S01]  /*6d40*/  SYNCS.PHASECHK.TRANS64.TRYWAIT P0, [R6+URZ], R3 ;  /* 0x00000003060075a7 */ /* 0x000e62000800017f */
[----:B------:R-:W-:-:S05]  /*6d50*/  VIADD R0, R0, 0x1 ;  /* 0x0000000100007836 */ /* 0x000fca0000000000 */
[----:B------:R-:W-:-:S04]  /*6d60*/  ISETP.NE.AND P1, PT, R0, 0x5, PT ;  /* 0x000000050000780c */ /* 0x000fc80003f25270 */
[----:B------:R-:W-:Y:S02]  /*6d70*/  SEL R2, RZ, 0x1, P1 ;  /* 0x00000001ff027807 */ /* 0x000fe40000800000 */
[----:B------:R-:W-:Y:S02]  /*6d80*/  SEL R0, R0, RZ, P1 ;  /* 0x000000ff00007207 */ /* 0x000fe40000800000 */
[----:B------:R-:W-:Y:S01]  /*6d90*/  LOP3.LUT R2, R9, R2, RZ, 0x3c, !PT ;  /* 0x0000000209027212 */ /* 0x000fe200078e3cff */
[----:B-1----:R-:W-:Y:S06]  /*6da0*/  @!P0 BRA `(.L_x_191) ;  /* 0x00000004000c8947 */ /* 0x002fec0003800000 */
.L_x_205:
[----:B------:R-:W-:Y:S01]  /*6db0*/  IMAD R5, R0, 0x8, R5 ;  /* 0x0000000800057824 */ /* 0x000fe200078e0205 */
[----:B------:R-:W-:-:S07]  /*6dc0*/  SHF.L.U32 R0, R2, 0x1f, RZ ;  /* 0x0000001f02007819 */ /* 0x000fce00000006ff */
.L_x_192:
[----:B--2---:R2:W3:Y:S02]  /*6dd0*/  SYNCS.PHASECHK.TRANS64.TRYWAIT P0, [R5+URZ], R0 ;  /* 0x00000000050075a7 */ /* 0x0044e4000800017f */
[----:B---3--:R-:W-:Y:S05]  /*6de0*/  @!P0 NANOSLEEP.SYNCS 0x989680 ;  /* 0x009896800000895d */ /* 0x008fea0003900000 */
[----:B------:R-:W3:Y:S02]  /*6df0*/  @!P0 SYNCS.PHASECHK.TRANS64 P0, [R5+URZ], R0 ;  /* 0x00000000050085a7 */ /* 0x000ee4000800007f */
[----:B---3--:R-:W-:Y:S05]  /*6e00*/  @!P0 BRA `(.L_x_192) ;  /* 0xfffffffc00f08947 */ /* 0x008fea000383ffff */
.L_x_186:
[----:B------:R-:W-:Y:S05]  /*6e10*/  BSYNC B0 ;  /* 0x0000000000007941 */ /* 0x000fea0003800000 */
.L_x_185:
[----:B------:R-:W-:Y:S05]  /*6e20*/  EXIT ;  /* 0x000000000000794d */ /* 0x000fea0003800000 */
.L_x_19:
[----:B0-----:R-:W-:-:S04]  /*6e30*/  IMAD.U32 R3, RZ, RZ, UR43 ;  /* 0x0000002bff037e24 */ /* 0x001fc8000f8e00ff */
[----:B------:R0:W1:Y:S03]  /*6e40*/  SYNCS.PHASECHK.TRANS64.TRYWAIT P0, [R3+URZ+-0x8], R0 ;  /* 0xfffff800030075a7 */ /* 0x000066000800017f */
[----:B-1----:R-:W-:Y:S05]  /*6e50*/  @!P0 NANOSLEEP.SYNCS 0x989680 ;  /* 0x009896800000895d */ /* 0x002fea0003900000 */
[----:B------:R-:W1:Y:S02]  /*6e60*/  @!P0 SYNCS.PHASECHK.TRANS64 P0, [R3+URZ+-0x8], R0 ;  /* 0xfffff800030085a7 */ /* 0x000e64000800007f */
[----:B-1----:R-:W-:Y:S05]  /*6e70*/  @!P0 BRA `(.L_x_19) ;  /* 0xfffffffc00ec8947 */ /* 0x002fea000383ffff */
[----:B------:R-:W-:Y:S05]  /*6e80*/  BRA `(.L_x_193) ;  /* 0xffffffa8003c7947 */ /* 0x000fea000383ffff */
.L_x_24:
[----:B-1----:R1:W2:Y:S02]  /*6e90*/  SYNCS.PHASECHK.TRANS64.TRYWAIT P1, [R3+URZ], R0 ;  /* 0x00000000030075a7 */ /* 0x0022a4000802017f */
[----:B--2---:R-:W-:Y:S05]  /*6ea0*/  @!P1 NANOSLEEP.SYNCS 0x989680 ;  /* 0x009896800000995d */ /* 0x004fea0003900000 */
[----:B------:R-:W2:Y:S02]  /*6eb0*/  @!P1 SYNCS.PHASECHK.TRANS64 P1, [R3+URZ], R0 ;  /* 0x00000000030095a7 */ /* 0x000ea4000802007f */
[----:B--2---:R-:W-:Y:S05]  /*6ec0*/  @!P1 BRA `(.L_x_24) ;  /* 0xfffffffc00f09947 */ /* 0x004fea000383ffff */
[----:B------:R-:W-:Y:S05]  /*6ed0*/  BRA `(.L_x_23) ;  /* 0xffffffa800b47947 */ /* 0x000fea000383ffff */
.L_x_29:
[----:B-1----:R-:W-:-:S04]  /*6ee0*/  IMAD.U32 R5, RZ, RZ, UR4 ;  /* 0x00000004ff057e24 */ /* 0x002fc8000f8e00ff */
[----:B------:R1:W2:Y:S03]  /*6ef0*/  SYNCS.PHASECHK.TRANS64.TRYWAIT P1, [R5+URZ], R4 ;  /* 0x00000004050075a7 */ /* 0x0002a6000802017f */
[----:B--2---:R-:W-:Y:S05]  /*6f00*/  @!P1 NANOSLEEP.SYNCS 0x989680 ;  /* 0x009896800000995d */ /* 0x004fea0003900000 */
[----:B------:R-:W2:Y:S02]  /*6f10*/  @!P1 SYNCS.PHASECHK.TRANS64 P1, [R5+URZ], R4 ;  /* 0x00000004050095a7 */ /* 0x000ea4000802007f */
[----:B--2---:R-:W-:Y:S05]  /*6f20*/  @!P1 BRA `(.L_x_29) ;  /* 0xfffffffc00ec9947 */ /* 0x004fea000383ffff */
[----:B------:R-:W-:Y:S05]  /*6f30*/  BRA `(.L_x_28) ;  /* 0xffffffac00847947 */ /* 0x000fea000383ffff */
.L_x_35:
[----:B0-----:R-:W-:-:S04]  /*6f40*/  IMAD.U32 R4, RZ, RZ, UR43 ;  /* 0x0000002bff047e24 */ /* 0x001fc8000f8e00ff */
[----:B------:R0:W1:Y:S03]  /*6f50*/  SYNCS.PHASECHK.TRANS64.TRYWAIT P0, [R4+URZ+0x8], R3 ;  /* 0x00000803040075a7 */ /* 0x000066000800017f */
[----:B-1----:R-:W-:Y:S05]  /*6f60*/  @!P0 NANOSLEEP.SYNCS 0x989680 ;  /* 0x009896800000895d */ /* 0x002fea0003900000 */
[----:B------:R-:W1:Y:S02]  /*6f70*/  @!P0 SYNCS.PHASECHK.TRANS64 P0, [R4+URZ+0x8], R3 ;  /* 0x00000803040085a7 */ /* 0x000e64000800007f */
[----:B-1----:R-:W-:Y:S05]  /*6f80*/  @!P0 BRA `(.L_x_35) ;  /* 0xfffffffc00ec8947 */ /* 0x002fea000383ffff */
[----:B------:R-:W-:Y:S05]  /*6f90*/  BRA `(.L_x_194) ;  /* 0xffffffb000c47947 */ /* 0x000fea000383ffff */
.L_x_172:
[----:B------:R-:W-:Y:S01]  /*6fa0*/  BSSY B1, `(.L_x_195) ;  /* 0x0000006000017945 */ /* 0x000fe20003800000 */
[----:B------:R-:W-:-:S07]  /*6fb0*/  IMAD.MOV.U32 R15, RZ, RZ, -0x1 ;  /* 0xffffffffff0f7424 */ /* 0x000fce00078e00ff */
[----:B-----5:R-:W-:Y:S05]  /*6fc0*/  WARPSYNC.COLLECTIVE R15, `(.L_x_196) ;  /* 0x000000000f0c7348 */ /* 0x020fea0003c00000 */
[----:B------:R-:W-:Y:S02]  /*6fd0*/  ELECT P6, UR62, PT ;  /* 0x00000000003e782f */ /* 0x000fe400038c0000 */
[----:B------:R-:W-:Y:S01]  /*6fe0*/  MOV R14, UR62 ;  /* 0x0000003e000e7c02 */ /* 0x000fe20008000f00 */
[----:B-----5:R-:W-:Y:S10]  /*6ff0*/  ENDCOLLECTIVE ;  /* 0x000000000000791b */ /* 0x020ff40003800000 */
.L_x_196:
[----:B------:R-:W-:Y:S05]  /*7000*/  BSYNC B1 ;  /* 0x0000000000017941 */ /* 0x000fea0003800000 */
.L_x_195:
[----:B------:R-:W-:Y:S05]  /*7010*/  BRA `(.L_x_197) ;  /* 0xffffffec00dc7947 */ /* 0x000fea000383ffff */
.L_x_175:
[----:B-1----:R1:W2:Y:S02]  /*7020*/  SYNCS.PHASECHK.TRANS64.TRYWAIT P1, [R11+URZ+0x28], R6 ;  /* 0x000028060b0075a7 */ /* 0x0022a4000802017f */
[----:B--2---:R-:W-:Y:S05]  /*7030*/  @!P1 NANOSLEEP.SYNCS 0x989680 ;  /* 0x009896800000995d */ /* 0x004fea0003900000 */
[----:B------:R-:W2:Y:S02]  /*7040*/  @!P1 SYNCS.PHASECHK.TRANS64 P1, [R11+URZ+0x28], R6 ;  /* 0x000028060b0095a7 */ /* 0x000ea4000802007f */
[----:B--2---:R-:W-:Y:S05]  /*7050*/  @!P1 BRA `(.L_x_175) ;  /* 0xfffffffc00f09947 */ /* 0x004fea000383ffff */
[----:B------:R-:W-:Y:S05]  /*7060*/  BRA `(.L_x_198) ;  /* 0xfffffff000147947 */ /* 0x000fea000383ffff */
.L_x_184:
[----:B------:R-:W-:Y:S01]  /*7070*/  BSSY B0, `(.L_x_199) ;  /* 0x0000006000007945 */ /* 0x000fe20003800000 */
[----:B------:R-:W-:-:S07]  /*7080*/  IMAD.MOV.U32 R15, RZ, RZ, -0x1 ;  /* 0xffffffffff0f7424 */ /* 0x000fce00078e00ff */
[----:B-----5:R-:W-:Y:S05]  /*7090*/  WARPSYNC.COLLECTIVE R15, `(.L_x_200) ;  /* 0x000000000f0c7348 */ /* 0x020fea0003c00000 */
[----:B------:R-:W-:Y:S02]  /*70a0*/  ELECT P6, UR62, PT ;  /* 0x00000000003e782f */ /* 0x000fe400038c0000 */
[----:B------:R-:W-:Y:S01]  /*70b0*/  MOV R14, UR62 ;  /* 0x0000003e000e7c02 */ /* 0x000fe20008000f00 */
[----:B-----5:R-:W-:Y:S10]  /*70c0*/  ENDCOLLECTIVE ;  /* 0x000000000000791b */ /* 0x020ff40003800000 */
.L_x_200:
[----:B------:R-:W-:Y:S05]  /*70d0*/  BSYNC B0 ;  /* 0x0000000000007941 */ /* 0x000fea0003800000 */
.L_x_199:
[----:B------:R-:W-:Y:S05]  /*70e0*/  BRA `(.L_x_201) ;  /* 0xfffffff800787947 */ /* 0x000fea000383ffff */
.L_x_188:
[----:B0-----:R0:W1:Y:S02]  /*70f0*/  SYNCS.PHASECHK.TRANS64.TRYWAIT P0, [R7+URZ], R2 ;  /* 0x00000002070075a7 */ /* 0x001064000800017f */
[----:B-1----:R-:W-:Y:S05]  /*7100*/  @!P0 NANOSLEEP.SYNCS 0x989680 ;  /* 0x009896800000895d */ /* 0x002fea0003900000 */
[----:B------:R-:W1:Y:S02]  /*7110*/  @!P0 SYNCS.PHASECHK.TRANS64 P0, [R7+URZ], R2 ;  /* 0x00000002070085a7 */ /* 0x000e64000800007f */
[----:B-1----:R-:W-:Y:S05]  /*7120*/  @!P0 BRA `(.L_x_188) ;  /* 0xfffffffc00f08947 */ /* 0x002fea000383ffff */
[----:B------:R-:W-:Y:S05]  /*7130*/  BRA `(.L_x_202) ;  /* 0xfffffff800b87947 */ /* 0x000fea000383ffff */
.L_x_189:
[----:B0-----:R0:W1:Y:S02]  /*7140*/  SYNCS.PHASECHK.TRANS64.TRYWAIT P0, [R6+URZ], R3 ;  /* 0x00000003060075a7 */ /* 0x001064000800017f */
[----:B-1----:R-:W-:Y:S05]  /*7150*/  @!P0 NANOSLEEP.SYNCS 0x989680 ;  /* 0x009896800000895d */ /* 0x002fea0003900000 */
[----:B------:R-:W1:Y:S02]  /*7160*/  @!P0 SYNCS.PHASECHK.TRANS64 P0, [R6+URZ], R3 ;  /* 0x00000003060085a7 */ /* 0x000e64000800007f */
[----:B-1----:R-:W-:Y:S05]  /*7170*/  @!P0 BRA `(.L_x_189) ;  /* 0xfffffffc00f08947 */ /* 0x002fea000383ffff */
[----:B------:R-:W-:Y:S05]  /*7180*/  BRA `(.L_x_203) ;  /* 0xfffffff800c87947 */ /* 0x000fea000383ffff */
.L_x_190:
[----:B0-----:R0:W1:Y:S02]  /*7190*/  SYNCS.PHASECHK.TRANS64.TRYWAIT P0, [R7+URZ], R4 ;  /* 0x00000004070075a7 */ /* 0x001064000800017f */
[----:B-1----:R-:W-:Y:S05]  /*71a0*/  @!P0 NANOSLEEP.SYNCS 0x989680 ;  /* 0x009896800000895d */ /* 0x002fea0003900000 */
[----:B------:R-:W1:Y:S02]  /*71b0*/  @!P0 SYNCS.PHASECHK.TRANS64 P0, [R7+URZ], R4 ;  /* 0x00000004070085a7 */ /* 0x000e64000800007f */
[----:B-1----:R-:W-:Y:S05]  /*71c0*/  @!P0 BRA `(.L_x_190) ;  /* 0xfffffffc00f08947 */ /* 0x002fea000383ffff */
[----:B------:R-:W-:Y:S05]  /*71d0*/  BRA `(.L_x_204) ;  /* 0xfffffff800d87947 */ /* 0x000fea000383ffff */
.L_x_191:
[----:B-1----:R1:W2:Y:S02]  /*71e0*/  SYNCS.PHASECHK.TRANS64.TRYWAIT P0, [R6+URZ], R3 ;  /* 0x00000003060075a7 */ /* 0x0022a4000800017f */
[----:B--2---:R-:W-:Y:S05]  /*71f0*/  @!P0 NANOSLEEP.SYNCS 0x989680 ;  /* 0x009896800000895d */ /* 0x004fea0003900000 */
[----:B------:R-:W2:Y:S02]  /*7200*/  @!P0 SYNCS.PHASECHK.TRANS64 P0, [R6+URZ], R3 ;  /* 0x00000003060085a7 */ /* 0x000ea4000800007f */
[----:B--2---:R-:W-:Y:S05]  /*7210*/  @!P0 BRA `(.L_x_191) ;  /* 0xfffffffc00f08947 */ /* 0x004fea000383ffff */
[----:B------:R-:W-:Y:S05]  /*7220*/  BRA `(.L_x_205) ;  /* 0xfffffff800e07947 */ /* 0x000fea000383ffff */
.L_x_206:
[----:B------:R-:W-:-:S00]  /*7230*/  BRA `(.L_x_206) ;  /* 0xfffffffc00fc7947 */ /* 0x000fc0000383ffff */
[----:B------:R-:W-:-:S00]  /*7240*/  NOP ;  /* 0x0000000000007918 */ /* 0x000fc00000000000 */
        /* <DEDUP_REMOVED lines=11> */
.L_x_207:


//--------------------- .nv.global.init           --------------------------
	.section	.nv.global.init,"aw",@progbits
.nv.global.init:
	.type		$str$22,@object
	.size		$str$22,($str$23 - $str$22)
$str$22:
        /*0000*/ 	.byte	0x6b, 0x5f, 0x74, 0x69, 0x6c, 0x65, 0x5f, 0x63, 0x6f, 0x75, 0x6e, 0x74, 0x20, 0x3e, 0x3d, 0x20
        /*0010*/ 	.byte	0x31, 0x00
	.type		$str$23,@object
	.size		$str$23,(__unnamed_1 - $str$23)
$str$23:
        /*0012*/ 	.byte	0x2f, 0x74, 0x6d, 0x70, 0x2f, 0x63, 0x75, 0x74, 0x6c, 0x61, 0x73, 0x73, 0x5f, 0x73, 0x77, 0x65
        /*0022*/ 	.byte	0x65, 0x70, 0x5f, 0x73, 0x72, 0x63, 0x2f, 0x69, 0x6e, 0x63, 0x6c, 0x75, 0x64, 0x65, 0x2f, 0x63
        /*0032*/ 	.byte	0x75, 0x74, 0x6c, 0x61, 0x73, 0x73, 0x2f, 0x67, 0x65, 0x6d, 0x6d, 0x2f, 0x63, 0x6f, 0x6c, 0x6c
        /*0042*/ 	.byte	0x65, 0x63, 0x74, 0x69, 0x76, 0x65, 0x2f, 0x73, 0x6d, 0x39, 0x30, 0x5f, 0x6d, 0x6d, 0x61, 0x5f
        /*0052*/ 	.byte	0x74, 0x6d, 0x61, 0x5f, 0x67, 0x6d, 0x6d, 0x61, 0x5f, 0x73, 0x73, 0x5f, 0x77, 0x61, 0x72, 0x70
        /*0062*/ 	.byte	0x73, 0x70, 0x65, 0x63, 0x69, 0x61, 0x6c, 0x69, 0x7a, 0x65, 0x64, 0x2e, 0x68, 0x70, 0x70, 0x00
	.type		__unnamed_1,@object
	.size		__unnamed_1,(.L_0 - __unnamed_1)
__unnamed_1:
        /*0072*/ 	.byte	0x76, 0x6f, 0x69, 0x64, 0x20, 0x63, 0x75, 0x74, 0x6c, 0x61, 0x73, 0x73, 0x3a, 0x3a, 0x67, 0x65
        /* <DEDUP_REMOVED lines=173> */
        /*0b52*/ 	.byte	0x74, 0x79, 0x5d, 0x00
.L_0:


//--------------------- .nv.shared._ZN7cutlass13device_kernelINS_4gemm6kernel13GemmUniversalIN4cute5tupleIJiiiiEEENS1_10collective13CollectiveMmaINS1_34MainloopSm90TmaGmmaWarpSpecializedILi5ENS5_IJNS4_1CILi2EEESB_NSA_ILi1EEEEEENS1_32KernelTmaWarpSpecializedPingpongEEENS5_IJNSA_ILi64EEENSA_ILi128EEESH_EEEaNS5_IJlSC_lEEEaSJ_NS4_8TiledMMAINS4_8MMA_AtomIJNS4_4SM904GMMA27MMA_64x128x32_S32S8S8_SS_TNEEEENS4_6LayoutINS5_IJSC_SC_SC_EEENS5_IJNSA_ILi0EEESS_SS_EEEEENS5_IJNS4_10UnderscoreESV_SV_EEEEENS4_23SM90_TMA_LOAD_MULTICASTENS4_14ComposedLayoutINS4_7SwizzleILi3ELi4ELi3EEENS4_18smem_ptr_flag_bitsILi8EEENSQ_INS5_IJNSA_ILi8EEESH_EEENS5_IJSH_SC_EEEEEEEvNS4_8identityESY_S18_vS19_EENS_8epilogue10collective6detail29Sm90TmaWarpSpecializedAdapterINS1C_15DefaultEpilogueIaSJ_SJ_NS1B_6thread17LinearCombinationIaLi1EiiLNS1G_9ScaleType4KindE0ELNS_15FloatRoundStyleE2EaEENS1_15EpilogueDefaultEEEEEvvEEEEvNT_6ParamsE --------------------------
	.section	.nv.shared._ZN7cutlass13device_kernelINS_4gemm6kernel13GemmUniversalIN4cute5tupleIJiiiiEEENS1_10collective13CollectiveMmaINS1_34MainloopSm90TmaGmmaWarpSpecializedILi5ENS5_IJNS4_1CILi2EEESB_NSA_ILi1EEEEEENS1_32KernelTmaWarpSpecializedPingpongEEENS5_IJNSA_ILi64EEENSA_ILi128EEESH_EEEaNS5_IJlSC_lEEEaSJ_NS4_8TiledMMAINS4_8MMA_AtomIJNS4_4SM904GMMA27MMA_64x128x32_S32S8S8_SS_TNEEEENS4_6LayoutINS5_IJSC_SC_SC_EEENS5_IJNSA_ILi0EEESS_SS_EEEEENS5_IJNS4_10UnderscoreESV_SV_EEEEENS4_23SM90_TMA_LOAD_MULTICASTENS4_14ComposedLayoutINS4_7SwizzleILi3ELi4ELi3EEENS4_18smem_ptr_flag_bitsILi8EEENSQ_INS5_IJNSA_ILi8EEESH_EEENS5_IJSH_SC_EEEEEEEvNS4_8identityESY_S18_vS19_EENS_8epilogue10collective6detail29Sm90TmaWarpSpecializedAdapterINS1C_15DefaultEpilogueIaSJ_SJ_NS1B_6thread17LinearCombinationIaLi1EiiLNS1G_9ScaleType4KindE0ELNS_15FloatRoundStyleE2EaEENS1_15EpilogueDefaultEEEEEvvEEEEvNT_6ParamsE,"aw",@nobits
	.sectionflags	@""
	.align	16
	.zero		1024


//--------------------- .nv.shared.reserved.0     --------------------------
	.section	.nv.shared.reserved.0,"aw",@nobits
	.weak		__nv_reservedSMEM_offset_0_alias
	.size		__nv_reservedSMEM_offset_0_alias, 0, 0
	.other		__nv_reservedSMEM_offset_0_alias,@"STO_CUDA_RESERVED_SHARED STV_DEFAULT"
__nv_reservedSMEM_offset_0_alias:
	.zero		0


//--------------------- .nv.global                --------------------------
	.section	.nv.global,"aw",@nobits
.nv.global:
	.type		_ZN39_INTERNAL_d4fa11c7_4_k_cu_2305cd07_56954cute1_E,@object
	.size		_ZN39_INTERNAL_d4fa11c7_4_k_cu_2305cd07_56954cute1_E,(_ZN39_INTERNAL_d4fa11c7_4_k_cu_2305cd07_56954cuda3std3__45__cpo6cbeginE - _ZN39_INTERNAL_d4fa11c7_4_k_cu_2305cd07_56954cute1_E)
_ZN39_INTERNAL_d4fa11c7_4_k_cu_2305cd07_56954cute1_E:
	.zero		1
	.type		_ZN39_INTERNAL_d4fa11c7_4_k_cu_2305cd07_56954cuda3std3__45__cpo6cbeginE,@object
	.size		_ZN39_INTERNAL_d4fa11c7_4_k_cu_2305cd07_56954cuda3std3__45__cpo6cbeginE,(_ZN39_INTERNAL_d4fa11c7_4_k_cu_2305cd07_56954cuda3std3__48in_placeE - _ZN39_INTERNAL_d4fa11c7_4_k_cu_2305cd07_56954cuda3std3__45__cpo6cbeginE)
_ZN39_INTERNAL_d4fa11c7_4_k_cu_2305cd07_56954cuda3std3__45__cpo6cbeginE:
	.zero		1
	.type		_ZN39_INTERNAL_d4fa11c7_4_k_cu_2305cd07_56954cuda3std3__48in_placeE,@object
	.size		_ZN39_INTERNAL_d4fa11c7_4_k_cu_2305cd07_56954cuda3std3__48in_placeE,(_ZN39_INTERNAL_d4fa11c7_4_k_cu_2305cd07_56954cuda3std6ranges3__45__cpo9iter_moveE - _ZN39_INTERNAL_d4fa11c7_4_k_cu_2305cd07_56954cuda3std3__48in_placeE)
_ZN39_INTERNAL_d4fa11c7_4_k_cu_2305cd07_56954cuda3std3__48in_placeE:
	.zero		1
	.type		_ZN39_INTERNAL_d4fa11c7_4_k_cu_2305cd07_56954cuda3std6ranges3__45__cpo9iter_moveE,@object
	.size		_ZN39_INTERNAL_d4fa11c7_4_k_cu_2305cd07_56954cuda3std6ranges3__45__cpo9iter_moveE,(_ZN39_INTERNAL_d4fa11c7_4_k_cu_2305cd07_56954cuda3std3__45__cpo5beginE - _ZN39_INTERNAL_d4fa11c7_4_k_cu_2305cd07_56954cuda3std6ranges3__45__cpo9iter_moveE)
_ZN39_INTERNAL_d4fa11c7_4_k_cu_2305cd07_56954cuda3std6ranges3__45__cpo9iter_moveE:
	.zero		1
	.type		_ZN39_INTERNAL_d4fa11c7_4_k_cu_2305cd07_56954cuda3std3__45__cpo5beginE,@object
	.size		_ZN39_INTERNAL_d4fa11c7_4_k_cu_2305cd07_56954cuda3std3__45__cpo5beginE,(_ZN39_INTERNAL_d4fa11c7_4_k_cu_2305cd07_56954cuda3std3__441_GLOBAL__N__d4fa11c7_4_k_cu_2305cd07_56956ignoreE - _ZN39_INTERNAL_d4fa11c7_4_k_cu_2305cd07_56954cuda3std3__45__cpo5beginE)
_ZN39_INTERNAL_d4fa11c7_4_k_cu_2305cd07_56954cuda3std3__45__cpo5beginE:
	.zero		1
	.type		_ZN39_INTERNAL_d4fa11c7_4_k_cu_2305cd07_56954cuda3std3__441_GLOBAL__N__d4fa11c7_4_k_cu_2305cd07_56956ignoreE,@object
	.size		_ZN39_INTERNAL_d4fa11c7_4_k_cu_2305cd07_56954cuda3std3__441_GLOBAL__N__d4fa11c7_4_k_cu_2305cd07_56956ignoreE,(_ZN39_INTERNAL_d4fa11c7_4_k_cu_2305cd07_56954cute7productE - _ZN39_INTERNAL_d4fa11c7_4_k_cu_2305cd07_56954cuda3std3__441_GLOBAL__N__d4fa11c7_4_k_cu_2305cd07_56956ignoreE)
_ZN39_INTERNAL_d4fa11c7_4_k_cu_2305cd07_56954cuda3std3__441_GLOBAL__N__d4fa11c7_4_k_cu_2305cd07_56956ignoreE:
	.zero		1
	.type		_ZN39_INTERNAL_d4fa11c7_4_k_cu_2305cd07_56954cute7productE,@object
	.size		_ZN39_INTERNAL_d4fa11c7_4_k_cu_2305cd07_56954cute7productE,(_ZN39_INTERNAL_d4fa11c7_4_k_cu_2305cd07_56954cuda3std3__45__cpo3endE - _ZN39_INTERNAL_d4fa11c7_4_k_cu_2305cd07_56954cute7productE)
_ZN39_INTERNAL_d4fa11c7_4_k_cu_2305cd07_56954cute7productE:
	.zero		1
	.type		_ZN39_INTERNAL_d4fa11c7_4_k_cu_2305cd07_56954cuda3std3__45__cpo3endE,@object
	.size		_ZN39_INTERNAL_d4fa11c7_4_k_cu_2305cd07_56954cuda3std3__45__cpo3endE,(_ZN39_INTERNAL_d4fa11c7_4_k_cu_2305cd07_56954cuda3std3__419piecewise_constructE - _ZN39_INTERNAL_d4fa11c7_4_k_cu_2305cd07_56954cuda3std3__45__cpo3endE)
_ZN39_INTERNAL_d4fa11c7_4_k_cu_2305cd07_56954cuda3std3__45__cpo3endE:
	.zero		1
	.type		_ZN39_INTERNAL_d4fa11c7_4_k_cu_2305cd07_56954cuda3std3__419piecewise_constructE,@object
	.size		_ZN39_INTERNAL_d4fa11c7_4_k_cu_2305cd07_56954cuda3std3__419piecewise_constructE,(_ZN39_INTERNAL_d4fa11c7_4_k_cu_2305cd07_56954cuda3std3__45__cpo4cendE - _ZN39_INTERNAL_d4fa11c7_4_k_cu_2305cd07_56954cuda3std3__419piecewise_constructE)
_ZN39_INTERNAL_d4fa11c7_4_k_cu_2305cd07_56954cuda3std3__419piecewise_constructE:
	.zero		1
	.type		_ZN39_INTERNAL_d4fa11c7_4_k_cu_2305cd07_56954cuda3std3__45__cpo4cendE,@object
	.size		_ZN39_INTERNAL_d4fa11c7_4_k_cu_2305cd07_56954cuda3std3__45__cpo4cendE,(_ZN39_INTERNAL_d4fa11c7_4_k_cu_2305cd07_56954cuda3std6ranges3__45__cpo4swapE - _ZN39_INTERNAL_d4fa11c7_4_k_cu_2305cd07_56954cuda3std3__45__cpo4cendE)
_ZN39_INTERNAL_d4fa11c7_4_k_cu_2305cd07_56954cuda3std3__45__cpo4cendE:
	.zero		1
	.type		_ZN39_INTERNAL_d4fa11c7_4_k_cu_2305cd07_56954cuda3std6ranges3__45__cpo4swapE,@object
	.size		_ZN39_INTERNAL_d4fa11c7_4_k_cu_2305cd07_56954cuda3std6ranges3__45__cpo4swapE,(.L_8 - _ZN39_INTERNAL_d4fa11c7_4_k_cu_2305cd07_56954cuda3std6ranges3__45__cpo4swapE)
_ZN39_INTERNAL_d4fa11c7_4_k_cu_2305cd07_56954cuda3std6ranges3__45__cpo4swapE:
	.zero		1
.L_8:


//--------------------- .nv.constant0._ZN7cutlass13device_kernelINS_4gemm6kernel13GemmUniversalIN4cute5tupleIJiiiiEEENS1_10collective13CollectiveMmaINS1_34MainloopSm90TmaGmmaWarpSpecializedILi5ENS5_IJNS4_1CILi2EEESB_NSA_ILi1EEEEEENS1_32KernelTmaWarpSpecializedPingpongEEENS5_IJNSA_ILi64EEENSA_ILi128EEESH_EEEaNS5_IJlSC_lEEEaSJ_NS4_8TiledMMAINS4_8MMA_AtomIJNS4_4SM904GMMA27MMA_64x128x32_S32S8S8_SS_TNEEEENS4_6LayoutINS5_IJSC_SC_SC_EEENS5_IJNSA_ILi0EEESS_SS_EEEEENS5_IJNS4_10UnderscoreESV_SV_EEEEENS4_23SM90_TMA_LOAD_MULTICASTENS4_14ComposedLayoutINS4_7SwizzleILi3ELi4ELi3EEENS4_18smem_ptr_flag_bitsILi8EEENSQ_INS5_IJNSA_ILi8EEESH_EEENS5_IJSH_SC_EEEEEEEvNS4_8identityESY_S18_vS19_EENS_8epilogue10collective6detail29Sm90TmaWarpSpecializedAdapterINS1C_15DefaultEpilogueIaSJ_SJ_NS1B_6thread17LinearCombinationIaLi1EiiLNS1G_9ScaleType4KindE0ELNS_15FloatRoundStyleE2EaEENS1_15EpilogueDefaultEEEEEvvEEEEvNT_6ParamsE --------------------------
	.section	.nv.constant0._ZN7cutlass13device_kernelINS_4gemm6kernel13GemmUniversalIN4cute5tupleIJiiiiEEENS1_10collective13CollectiveMmaINS1_34MainloopSm90TmaGmmaWarpSpecializedILi5ENS5_IJNS4_1CILi2EEESB_NSA_ILi1EEEEEENS1_32KernelTmaWarpSpecializedPingpongEEENS5_IJNSA_ILi64EEENSA_ILi128EEESH_EEEaNS5_IJlSC_lEEEaSJ_NS4_8TiledMMAINS4_8MMA_AtomIJNS4_4SM904GMMA27MMA_64x128x32_S32S8S8_SS_TNEEEENS4_6LayoutINS5_IJSC_SC_SC_EEENS5_IJNSA_ILi0EEESS_SS_EEEEENS5_IJNS4_10UnderscoreESV_SV_EEEEENS4_23SM90_TMA_LOAD_MULTICASTENS4_14ComposedLayoutINS4_7SwizzleILi3ELi4ELi3EEENS4_18smem_ptr_flag_bitsILi8EEENSQ_INS5_IJNSA_ILi8EEESH_EEENS5_IJSH_SC_EEEEEEEvNS4_8identityESY_S18_vS19_EENS_8epilogue10collective6detail29Sm90TmaWarpSpecializedAdapterINS1C_15DefaultEpilogueIaSJ_SJ_NS1B_6thread17LinearCombinationIaLi1EiiLNS1G_9ScaleType4KindE0ELNS_15FloatRoundStyleE2EaEENS1_15EpilogueDefaultEEEEEvvEEEEvNT_6ParamsE,"a",@progbits
	.sectionflags	@""
	.align	4
.nv.constant0._ZN7cutlass13device_kernelINS_4gemm6kernel13GemmUniversalIN4cute5tupleIJiiiiEEENS1_10collective13CollectiveMmaINS1_34MainloopSm90TmaGmmaWarpSpecializedILi5ENS5_IJNS4_1CILi2EEESB_NSA_ILi1EEEEEENS1_32KernelTmaWarpSpecializedPingpongEEENS5_IJNSA_ILi64EEENSA_ILi128EEESH_EEEaNS5_IJlSC_lEEEaSJ_NS4_8TiledMMAINS4_8MMA_AtomIJNS4_4SM904GMMA27MMA_64x128x32_S32S8S8_SS_TNEEEENS4_6LayoutINS5_IJSC_SC_SC_EEENS5_IJNSA_ILi0EEESS_SS_EEEEENS5_IJNS4_10UnderscoreESV_SV_EEEEENS4_23SM90_TMA_LOAD_MULTICASTENS4_14ComposedLayoutINS4_7SwizzleILi3ELi4ELi3EEENS4_18smem_ptr_flag_bitsILi8EEENSQ_INS5_IJNSA_ILi8EEESH_EEENS5_IJSH_SC_EEEEEEEvNS4_8identityESY_S18_vS19_EENS_8epilogue10collective6detail29Sm90TmaWarpSpecializedAdapterINS1C_15DefaultEpilogueIaSJ_SJ_NS1B_6thread17LinearCombinationIaLi1EiiLNS1G_9ScaleType4KindE0ELNS_15FloatRoundStyleE2EaEENS1_15EpilogueDefaultEEEEEvvEEEEvNT_6ParamsE:
	.zero		1664


//--------------------- SYMBOLS --------------------------

	.type		.nv.reservedSmem.offset0,@object
	.size		.nv.reservedSmem.offset0,0x4
	.type		__assertfail,@function
